	.headerflags	@"EF_CUDA_TEXMODE_UNIFIED EF_CUDA_64BIT_ADDRESS EF_CUDA_ACCELERATORS EF_CUDA_SM90 EF_CUDA_VIRTUAL_SM(EF_CUDA_SM90)"
	.elftype	@"ET_EXEC"


//--------------------- .nv.info                  --------------------------
	.section	.nv.info,"",@"SHT_CUDA_INFO"
	.align	4


	//----- nvinfo : EIATTR_REGCOUNT
	.align		4
        /*0000*/ 	.byte	0x04, 0x2f
        /*0002*/ 	.short	(.L_3 - .L_2)
	.align		4
.L_2:
        /*0004*/ 	.word	index@(triton_poi_fused_add_cat_clone_mul_4)
        /*0008*/ 	.word	0x00000027


	//----- nvinfo : EIATTR_MIN_STACK_SIZE
	.align		4
.L_3:
        /*000c*/ 	.byte	0x04, 0x12
        /*000e*/ 	.short	(.L_5 - .L_4)
	.align		4
.L_4:
        /*0010*/ 	.word	index@(triton_poi_fused_add_cat_clone_mul_4)
        /*0014*/ 	.word	0x00000020


	//----- nvinfo : EIATTR_FRAME_SIZE
	.align		4
.L_5:
        /*0018*/ 	.byte	0x04, 0x11
        /*001a*/ 	.short	(.L_7 - .L_6)
	.align		4
.L_6:
        /*001c*/ 	.word	index@(triton_poi_fused_add_cat_clone_mul_4)
        /*0020*/ 	.word	0x00000020


	//----- nvinfo : EIATTR_MIN_STACK_SIZE
	.align		4
.L_7:
        /*0024*/ 	.byte	0x04, 0x12
        /*0026*/ 	.short	(.L_9 - .L_8)
	.align		4
.L_8:
        /*0028*/ 	.word	index@(triton_poi_fused_add_cat_clone_mul_4)
        /*002c*/ 	.word	0x00000020
.L_9:


//--------------------- .nv.info.triton_poi_fused_add_cat_clone_mul_4 --------------------------
	.section	.nv.info.triton_poi_fused_add_cat_clone_mul_4,"",@"SHT_CUDA_INFO"
	.sectionflags	@""
	.align	4


	//----- nvinfo : EIATTR_CUDA_API_VERSION
	.align		4
        /*0000*/ 	.byte	0x04, 0x37
        /*0002*/ 	.short	(.L_11 - .L_10)
.L_10:
        /*0004*/ 	.word	0x0000007c


	//----- nvinfo : EIATTR_KPARAM_INFO
	.align		4
.L_11:
        /*0008*/ 	.byte	0x04, 0x17
        /*000a*/ 	.short	(.L_13 - .L_12)
.L_12:
        /*000c*/ 	.word	0x00000000
        /*0010*/ 	.short	0x0005
        /*0012*/ 	.short	0x0020
        /*0014*/ 	.byte	0x00, 0xf4, 0x21, 0x00


	//----- nvinfo : EIATTR_KPARAM_INFO
	.align		4
.L_13:
        /*0018*/ 	.byte	0x04, 0x17
        /*001a*/ 	.short	(.L_15 - .L_14)
.L_14:
        /*001c*/ 	.word	0x00000000
        /*0020*/ 	.short	0x0004
        /*0022*/ 	.short	0x001c
        /*0024*/ 	.byte	0x00, 0xf0, 0x11, 0x00


	//----- nvinfo : EIATTR_KPARAM_INFO
	.align		4
.L_15:
        /*0028*/ 	.byte	0x04, 0x17
        /*002a*/ 	.short	(.L_17 - .L_16)
.L_16:
        /*002c*/ 	.word	0x00000000
        /*0030*/ 	.short	0x0003
        /*0032*/ 	.short	0x0018
        /*0034*/ 	.byte	0x00, 0xf0, 0x11, 0x00


	//----- nvinfo : EIATTR_KPARAM_INFO
	.align		4
.L_17:
        /*0038*/ 	.byte	0x04, 0x17
        /*003a*/ 	.short	(.L_19 - .L_18)
.L_18:
        /*003c*/ 	.word	0x00000000
        /*0040*/ 	.short	0x0002
        /*0042*/ 	.short	0x0010
        /*0044*/ 	.byte	0x00, 0xf4, 0x21, 0x00


	//----- nvinfo : EIATTR_KPARAM_INFO
	.align		4
.L_19:
        /*0048*/ 	.byte	0x04, 0x17
        /*004a*/ 	.short	(.L_21 - .L_20)
.L_20:
        /*004c*/ 	.word	0x00000000
        /*0050*/ 	.short	0x0001
        /*0052*/ 	.short	0x0008
        /*0054*/ 	.byte	0x00, 0xf4, 0x21, 0x00


	//----- nvinfo : EIATTR_KPARAM_INFO
	.align		4
.L_21:
        /*0058*/ 	.byte	0x04, 0x17
        /*005a*/ 	.short	(.L_23 - .L_22)
.L_22:
        /*005c*/ 	.word	0x00000000
        /*0060*/ 	.short	0x0000
        /*0062*/ 	.short	0x0000
        /*0064*/ 	.byte	0x00, 0xf4, 0x21, 0x00


	//----- nvinfo : EIATTR_SPARSE_MMA_MASK
	.align		4
.L_23:
        /*0068*/ 	.byte	0x03, 0x50
        /*006a*/ 	.short	0x0000


	//----- nvinfo : EIATTR_MAXREG_COUNT
	.align		4
        /*006c*/ 	.byte	0x03, 0x1b
        /*006e*/ 	.short	0x00ff


	//----- nvinfo : EIATTR_EXIT_INSTR_OFFSETS
	.align		4
        /*0070*/ 	.byte	0x04, 0x1c
        /*0072*/ 	.short	(.L_25 - .L_24)


	//   ....[0]....
.L_24:
        /*0074*/ 	.word	0x000030b0


	//----- nvinfo : EIATTR_REQNTID
	.align		4
.L_25:
        /*0078*/ 	.byte	0x04, 0x10
        /*007a*/ 	.short	(.L_27 - .L_26)
.L_26:
        /*007c*/ 	.word	0x00000080
        /*0080*/ 	.word	0x00000001
        /*0084*/ 	.word	0x00000001


	//----- nvinfo : EIATTR_CRS_STACK_SIZE
	.align		4
.L_27:
        /*0088*/ 	.byte	0x04, 0x1e
        /*008a*/ 	.short	(.L_29 - .L_28)
.L_28:
        /*008c*/ 	.word	0x00000000


	//----- nvinfo : EIATTR_CBANK_PARAM_SIZE
	.align		4
.L_29:
        /*0090*/ 	.byte	0x03, 0x19
        /*0092*/ 	.short	0x0028


	//----- nvinfo : EIATTR_PARAM_CBANK
	.align		4
        /*0094*/ 	.byte	0x04, 0x0a
        /*0096*/ 	.short	(.L_31 - .L_30)
	.align		4
.L_30:
        /*0098*/ 	.word	index@(.nv.constant0.triton_poi_fused_add_cat_clone_mul_4)
        /*009c*/ 	.short	0x0210
        /*009e*/ 	.short	0x0028


	//----- nvinfo : EIATTR_SW_WAR
	.align		4
.L_31:
        /*00a0*/ 	.byte	0x04, 0x36
        /*00a2*/ 	.short	(.L_33 - .L_32)
.L_32:
        /*00a4*/ 	.word	0x00000008
.L_33:


//--------------------- .nv.callgraph             --------------------------
	.section	.nv.callgraph,"",@"SHT_CUDA_CALLGRAPH"
	.align	4
	.sectionentsize	8
	.align		4
        /*0000*/ 	.word	0x00000000
	.align		4
        /*0004*/ 	.word	0xffffffff
	.align		4
        /*0008*/ 	.word	0x00000000
	.align		4
        /*000c*/ 	.word	0xfffffffe
	.align		4
        /*0010*/ 	.word	0x00000000
	.align		4
        /*0014*/ 	.word	0xfffffffd
	.align		4
        /*0018*/ 	.word	0x00000000
	.align		4
        /*001c*/ 	.word	0xfffffffc


//--------------------- .nv.constant4             --------------------------
	.section	.nv.constant4,"a",@progbits
	.align	8
	.align		8
.nv.constant4:
        /*0000*/ 	.dword	_$_str
	.align		8
        /*0008*/ 	.dword	__cudart_i2opi_f


//--------------------- .text.triton_poi_fused_add_cat_clone_mul_4 --------------------------
	.section	.text.triton_poi_fused_add_cat_clone_mul_4,"ax",@progbits
	.align	128
        .global         triton_poi_fused_add_cat_clone_mul_4
        .type           triton_poi_fused_add_cat_clone_mul_4,@function
        .size           triton_poi_fused_add_cat_clone_mul_4,(.L_x_25 - triton_poi_fused_add_cat_clone_mul_4)
        .other          triton_poi_fused_add_cat_clone_mul_4,@"STO_CUDA_ENTRY STV_DEFAULT"
triton_poi_fused_add_cat_clone_mul_4:
.text.triton_poi_fused_add_cat_clone_mul_4:
[----:B------:R-:W0:Y:S01]  /*0000*/  LDC R1, c[0x0][0x28] ;  /* 0x00000a00ff017b82 */ /* 0x000e220000000800 */
[----:B------:R-:W1:Y:S01]  /*0010*/  S2R R0, SR_TID.X ;  /* 0x0000000000007919 */ /* 0x000e620000002100 */
[----:B------:R-:W-:Y:S01]  /*0020*/  ULDC UR6, c[0x0][0x228] ;  /* 0x00008a0000067ab9 */ /* 0x000fe20000000800 */
[----:B------:R-:W-:Y:S01]  /*0030*/  ULDC.64 UR4, c[0x0][0x208] ;  /* 0x0000820000047ab9 */ /* 0x000fe20000000a00 */
[----:B0-----:R-:W-:Y:S01]  /*0040*/  VIADD R1, R1, 0xffffffe0 ;  /* 0xffffffe001017836 */ /* 0x001fe20000000000 */
[----:B------:R-:W0:Y:S01]  /*0050*/  S2R R3, SR_CTAID.X ;  /* 0x0000000000037919 */ /* 0x000e220000002500 */
[----:B-1----:R-:W-:Y:S01]  /*0060*/  IMAD.SHL.U32 R0, R0, 0x4, RZ ;  /* 0x0000000400007824 */ /* 0x002fe200078e00ff */
[----:B0-----:R-:W-:-:S04]  /*0070*/  SHF.R.S32.HI R7, RZ, 0x16, R3 ;  /* 0x00000016ff077819 */ /* 0x001fc80000011403 */
[----:B------:R-:W-:Y:S02]  /*0080*/  LOP3.LUT R0, R0, 0x1fc, RZ, 0xc0, !PT ;  /* 0x000001fc00007812 */ /* 0x000fe400078ec0ff */
[----:B------:R-:W-:-:S03]  /*0090*/  SGXT R7, R7, 0x1 ;  /* 0x000000010707781a */ /* 0x000fc60000000200 */
[----:B------:R-:W-:-:S04]  /*00a0*/  IMAD R0, R3, 0x200, R0 ;  /* 0x0000020003007824 */ /* 0x000fc800078e0200 */
[C---:B------:R-:W-:Y:S01]  /*00b0*/  VIADD R4, R0.reuse, 0x1 ;  /* 0x0000000100047836 */ /* 0x040fe20000000000 */
[C---:B------:R-:W-:Y:S01]  /*00c0*/  LEA.HI R28, R7.reuse, R0, RZ, 0x7 ;  /* 0x00000000071c7211 */ /* 0x040fe200078f38ff */
[----:B------:R-:W-:Y:S01]  /*00d0*/  VIADD R11, R0, 0x3 ;  /* 0x00000003000b7836 */ /* 0x000fe20000000000 */
[----:B------:R-:W-:Y:S02]  /*00e0*/  IADD3 R10, R0, 0x2, RZ ;  /* 0x00000002000a7810 */ /* 0x000fe40007ffe0ff */
[----:B------:R-:W-:Y:S02]  /*00f0*/  LOP3.LUT R5, R28, 0xffffff80, RZ, 0xc0, !PT ;  /* 0xffffff801c057812 */ /* 0x000fe400078ec0ff */
[----:B------:R-:W-:-:S03]  /*0100*/  LEA.HI R6, R7, R4, RZ, 0x7 ;  /* 0x0000000407067211 */ /* 0x000fc600078f38ff */
[----:B------:R-:W-:Y:S01]  /*0110*/  IMAD.IADD R5, R0, 0x1, -R5 ;  /* 0x0000000100057824 */ /* 0x000fe200078e0a05 */
[----:B------:R-:W-:Y:S02]  /*0120*/  LOP3.LUT R9, R6, 0xff80, RZ, 0xc0, !PT ;  /* 0x0000ff8006097812 */ /* 0x000fe400078ec0ff */
[----:B------:R-:W-:Y:S02]  /*0130*/  LEA.HI R6, R7, R10, RZ, 0x7 ;  /* 0x0000000a07067211 */ /* 0x000fe400078f38ff */
[----:B------:R-:W-:Y:S01]  /*0140*/  PRMT R2, R5, 0x8880, RZ ;  /* 0x0000888005027816 */ /* 0x000fe200000000ff */
[----:B------:R-:W-:Y:S01]  /*0150*/  IMAD.IADD R4, R4, 0x1, -R9 ;  /* 0x0000000104047824 */ /* 0x000fe200078e0a09 */
[----:B------:R-:W-:Y:S02]  /*0160*/  LOP3.LUT R9, R6, 0xff80, RZ, 0xc0, !PT ;  /* 0x0000ff8006097812 */ /* 0x000fe400078ec0ff */
[----:B------:R-:W-:Y:S02]  /*0170*/  PRMT R2, R2, 0x7710, RZ ;  /* 0x0000771002027816 */ /* 0x000fe400000000ff */
[----:B------:R-:W-:Y:S01]  /*0180*/  LEA.HI R6, R7, R0, RZ, 0xc ;  /* 0x0000000007067211 */ /* 0x000fe200078f60ff */
[----:B------:R-:W-:Y:S01]  /*0190*/  IMAD.IADD R10, R10, 0x1, -R9 ;  /* 0x000000010a0a7824 */ /* 0x000fe200078e0a09 */
[----:B------:R-:W-:-:S02]  /*01a0*/  SHF.R.U32.HI R2, RZ, 0x9, R2 ;  /* 0x00000009ff027819 */ /* 0x000fc40000011602 */
[----:B------:R-:W-:Y:S02]  /*01b0*/  SHF.R.S32.HI R6, RZ, 0xc, R6 ;  /* 0x0000000cff067819 */ /* 0x000fe40000011406 */
[----:B------:R-:W-:Y:S02]  /*01c0*/  LOP3.LUT R2, R2, 0x3f, RZ, 0xc0, !PT ;  /* 0x0000003f02027812 */ /* 0x000fe400078ec0ff */
[----:B------:R-:W-:-:S03]  /*01d0*/  PRMT R9, R10, 0x8880, RZ ;  /* 0x000088800a097816 */ /* 0x000fc600000000ff */
[----:B------:R-:W-:Y:S01]  /*01e0*/  IMAD.IADD R2, R5, 0x1, R2 ;  /* 0x0000000105027824 */ /* 0x000fe200078e0202 */
[----:B------:R-:W-:-:S04]  /*01f0*/  PRMT R9, R9, 0x7710, RZ ;  /* 0x0000771009097816 */ /* 0x000fc800000000ff */
[----:B------:R-:W-:Y:S02]  /*0200*/  LOP3.LUT R8, R2, 0xc0, RZ, 0xc0, !PT ;  /* 0x000000c002087812 */ /* 0x000fe400078ec0ff */
[----:B------:R-:W0:Y:S03]  /*0210*/  LDC.64 R2, c[0x0][0x218] ;  /* 0x00008600ff027b82 */ /* 0x000e260000000a00 */
[----:B------:R-:W-:-:S05]  /*0220*/  IMAD.MOV R8, RZ, RZ, -R8 ;  /* 0x000000ffff087224 */ /* 0x000fca00078e0a08 */
[----:B------:R-:W-:Y:S02]  /*0230*/  PRMT R12, R8, 0x7710, RZ ;  /* 0x00007710080c7816 */ /* 0x000fe400000000ff */
[----:B------:R-:W-:-:S03]  /*0240*/  LEA.HI R8, R7, R11, RZ, 0x7 ;  /* 0x0000000b07087211 */ /* 0x000fc600078f38ff */
[----:B------:R-:W-:Y:S01]  /*0250*/  IMAD.IADD R12, R5, 0x1, R12 ;  /* 0x00000001050c7824 */ /* 0x000fe200078e020c */
[----:B------:R-:W-:-:S04]  /*0260*/  LOP3.LUT R8, R8, 0xff80, RZ, 0xc0, !PT ;  /* 0x0000ff8008087812 */ /* 0x000fc800078ec0ff */
[----:B------:R-:W-:Y:S01]  /*0270*/  LOP3.LUT R12, R12, 0xffff, RZ, 0xc0, !PT ;  /* 0x0000ffff0c0c7812 */ /* 0x000fe200078ec0ff */
[----:B------:R-:W-:Y:S01]  /*0280*/  IMAD.IADD R11, R11, 0x1, -R8 ;  /* 0x000000010b0b7824 */ /* 0x000fe200078e0a08 */
[----:B------:R-:W-:Y:S02]  /*0290*/  PRMT R8, R4, 0x8880, RZ ;  /* 0x0000888004087816 */ /* 0x000fe400000000ff */
[----:B------:R-:W-:Y:S02]  /*02a0*/  PRMT R7, R12, 0x8880, RZ ;  /* 0x000088800c077816 */ /* 0x000fe400000000ff */
[----:B------:R-:W-:Y:S02]  /*02b0*/  PRMT R13, R11, 0x8880, RZ ;  /* 0x000088800b0d7816 */ /* 0x000fe400000000ff */
[----:B------:R-:W-:Y:S01]  /*02c0*/  PRMT R8, R8, 0x7710, RZ ;  /* 0x0000771008087816 */ /* 0x000fe200000000ff */
[----:B------:R-:W-:Y:S01]  /*02d0*/  IMAD R15, R7, UR6, R6 ;  /* 0x00000006070f7c24 */ /* 0x000fe2000f8e0206 */
[----:B------:R-:W-:-:S02]  /*02e0*/  PRMT R13, R13, 0x7710, RZ ;  /* 0x000077100d0d7816 */ /* 0x000fc400000000ff */
[----:B------:R-:W-:Y:S02]  /*02f0*/  SHF.R.U32.HI R8, RZ, 0x9, R8 ;  /* 0x00000009ff087819 */ /* 0x000fe40000011608 */
[----:B------:R-:W-:Y:S02]  /*0300*/  SHF.R.U32.HI R12, RZ, 0x9, R9 ;  /* 0x00000009ff0c7819 */ /* 0x000fe40000011609 */
[----:B------:R-:W-:Y:S02]  /*0310*/  SHF.R.U32.HI R14, RZ, 0x9, R13 ;  /* 0x00000009ff0e7819 */ /* 0x000fe4000001160d */
[----:B------:R-:W-:Y:S01]  /*0320*/  LOP3.LUT R7, R8, 0x3f, RZ, 0xc0, !PT ;  /* 0x0000003f08077812 */ /* 0x000fe200078ec0ff */
[----:B0-----:R-:W-:Y:S01]  /*0330*/  IMAD.WIDE R8, R15, 0x4, R2 ;  /* 0x000000040f087825 */ /* 0x001fe200078e0202 */
[----:B------:R-:W-:Y:S02]  /*0340*/  LOP3.LUT R13, R12, 0x3f, RZ, 0xc0, !PT ;  /* 0x0000003f0c0d7812 */ /* 0x000fe400078ec0ff */
[----:B------:R-:W-:-:S02]  /*0350*/  LOP3.LUT R14, R14, 0x3f, RZ, 0xc0, !PT ;  /* 0x0000003f0e0e7812 */ /* 0x000fc400078ec0ff */
[----:B------:R-:W-:Y:S01]  /*0360*/  IADD3 R12, R4, R7, RZ ;  /* 0x00000007040c7210 */ /* 0x000fe20007ffe0ff */
[----:B------:R-:W-:Y:S01]  /*0370*/  IMAD.IADD R13, R10, 0x1, R13 ;  /* 0x000000010a0d7824 */ /* 0x000fe200078e020d */
[----:B------:R0:W2:Y:S01]  /*0380*/  LDG.E.EL R7, desc[UR4][R8.64] ;  /* 0x0000000408077981 */ /* 0x0000a2000c2e1900 */
[----:B------:R-:W-:Y:S01]  /*0390*/  IMAD.IADD R14, R11, 0x1, R14 ;  /* 0x000000010b0e7824 */ /* 0x000fe200078e020e */
[----:B------:R-:W-:Y:S02]  /*03a0*/  LOP3.LUT R12, R12, 0xc0, RZ, 0xc0, !PT ;  /* 0x000000c00c0c7812 */ /* 0x000fe400078ec0ff */
[----:B------:R-:W-:Y:S02]  /*03b0*/  LOP3.LUT R13, R13, 0xc0, RZ, 0xc0, !PT ;  /* 0x000000c00d0d7812 */ /* 0x000fe400078ec0ff */
[----:B------:R-:W-:Y:S01]  /*03c0*/  LOP3.LUT R14, R14, 0xc0, RZ, 0xc0, !PT ;  /* 0x000000c00e0e7812 */ /* 0x000fe200078ec0ff */
[----:B------:R-:W-:Y:S02]  /*03d0*/  IMAD.MOV R12, RZ, RZ, -R12 ;  /* 0x000000ffff0c7224 */ /* 0x000fe400078e0a0c */
[----:B------:R-:W-:Y:S01]  /*03e0*/  IMAD.MOV R15, RZ, RZ, -R13 ;  /* 0x000000ffff0f7224 */ /* 0x000fe200078e0a0d */
[----:B0-----:R-:W0:Y:S01]  /*03f0*/  LDC.64 R8, c[0x0][0x210] ;  /* 0x00008400ff087b82 */ /* 0x001e220000000a00 */
[----:B------:R-:W-:Y:S01]  /*0400*/  IMAD.MOV R14, RZ, RZ, -R14 ;  /* 0x000000ffff0e7224 */ /* 0x000fe200078e0a0e */
[----:B------:R-:W-:-:S02]  /*0410*/  PRMT R13, R12, 0x7710, RZ ;  /* 0x000077100c0d7816 */ /* 0x000fc400000000ff */
[----:B------:R-:W-:Y:S02]  /*0420*/  PRMT R15, R15, 0x7710, RZ ;  /* 0x000077100f0f7816 */ /* 0x000fe400000000ff */
[----:B------:R-:W-:Y:S01]  /*0430*/  PRMT R12, R14, 0x7710, RZ ;  /* 0x000077100e0c7816 */ /* 0x000fe200000000ff */
[----:B------:R-:W-:Y:S01]  /*0440*/  IMAD.IADD R4, R4, 0x1, R13 ;  /* 0x0000000104047824 */ /* 0x000fe200078e020d */
[----:B------:R-:W-:-:S03]  /*0450*/  IADD3 R10, R10, R15, RZ ;  /* 0x0000000f0a0a7210 */ /* 0x000fc60007ffe0ff */
[----:B------:R-:W-:Y:S01]  /*0460*/  IMAD.IADD R11, R11, 0x1, R12 ;  /* 0x000000010b0b7824 */ /* 0x000fe200078e020c */
[----:B------:R-:W-:Y:S02]  /*0470*/  LOP3.LUT R4, R4, 0xffff, RZ, 0xc0, !PT ;  /* 0x0000ffff04047812 */ /* 0x000fe400078ec0ff */
[----:B------:R-:W-:Y:S02]  /*0480*/  LOP3.LUT R10, R10, 0xffff, RZ, 0xc0, !PT ;  /* 0x0000ffff0a0a7812 */ /* 0x000fe400078ec0ff */
[----:B------:R-:W-:Y:S02]  /*0490*/  LOP3.LUT R11, R11, 0xffff, RZ, 0xc0, !PT ;  /* 0x0000ffff0b0b7812 */ /* 0x000fe400078ec0ff */
[----:B------:R-:W-:Y:S02]  /*04a0*/  PRMT R4, R4, 0x8880, RZ ;  /* 0x0000888004047816 */ /* 0x000fe400000000ff */
[----:B------:R-:W-:Y:S02]  /*04b0*/  PRMT R13, R10, 0x8880, RZ ;  /* 0x000088800a0d7816 */ /* 0x000fe400000000ff */
[----:B------:R-:W-:Y:S01]  /*04c0*/  PRMT R15, R11, 0x8880, RZ ;  /* 0x000088800b0f7816 */ /* 0x000fe200000000ff */
[----:B------:R-:W-:-:S02]  /*04d0*/  IMAD.MOV.U32 R11, RZ, RZ, R4 ;  /* 0x000000ffff0b7224 */ /* 0x000fc400078e0004 */
[--C-:B------:R-:W-:Y:S02]  /*04e0*/  IMAD R17, R13, UR6, R6.reuse ;  /* 0x000000060d117c24 */ /* 0x100fe4000f8e0206 */
[--C-:B------:R-:W-:Y:S02]  /*04f0*/  IMAD R11, R11, UR6, R6.reuse ;  /* 0x000000060b0b7c24 */ /* 0x100fe4000f8e0206 */
[----:B------:R-:W-:Y:S02]  /*0500*/  IMAD R19, R15, UR6, R6 ;  /* 0x000000060f137c24 */ /* 0x000fe4000f8e0206 */
[----:B------:R-:W-:-:S04]  /*0510*/  IMAD.WIDE R12, R11, 0x4, R2 ;  /* 0x000000040b0c7825 */ /* 0x000fc800078e0202 */
[----:B------:R-:W-:-:S04]  /*0520*/  IMAD.WIDE R14, R17, 0x4, R2 ;  /* 0x00000004110e7825 */ /* 0x000fc800078e0202 */
[----:B------:R-:W-:-:S04]  /*0530*/  IMAD.WIDE R10, R19, 0x4, R2 ;  /* 0x00000004130a7825 */ /* 0x000fc800078e0202 */
[----:B0-----:R-:W-:Y:S02]  /*0540*/  IMAD.WIDE R16, R0, 0x2, R8 ;  /* 0x0000000200107825 */ /* 0x001fe400078e0208 */
[----:B------:R0:W5:Y:S04]  /*0550*/  LDG.E.EL R8, desc[UR4][R12.64] ;  /* 0x000000040c087981 */ /* 0x000168000c2e1900 */
[----:B------:R0:W5:Y:S04]  /*0560*/  LDG.E.EL R9, desc[UR4][R14.64] ;  /* 0x000000040e097981 */ /* 0x000168000c2e1900 */
[----:B------:R0:W5:Y:S04]  /*0570*/  LDG.E.EL R10, desc[UR4][R10.64] ;  /* 0x000000040a0a7981 */ /* 0x000168000c2e1900 */
[----:B------:R-:W5:Y:S01]  /*0580*/  LDG.E.64 R16, desc[UR4][R16.64] ;  /* 0x0000000410107981 */ /* 0x000f62000c1e1b00 */
[----:B------:R-:W-:Y:S01]  /*0590*/  BSSY B0, `(.L_x_0) ;  /* 0x0000043000007945 */ /* 0x000fe20003800000 */
[C---:B--2---:R-:W-:Y:S01]  /*05a0*/  FMUL R0, R7.reuse, 0.63661974668502807617 ;  /* 0x3f22f98307007820 */ /* 0x044fe20000400000 */
[----:B------:R-:W-:-:S05]  /*05b0*/  FADD.FTZ R4, |R7|, -RZ ;  /* 0x800000ff07047221 */ /* 0x000fca0000010200 */
[----:B------:R-:W1:Y:S01]  /*05c0*/  F2I.FTZ.NTZ R0, R0 ;  /* 0x0000000000007305 */ /* 0x000e620000213100 */
[C---:B------:R-:W-:Y:S02]  /*05d0*/  FSETP.GE.AND P0, PT, R4.reuse, 105615, PT ;  /* 0x47ce47800400780b */ /* 0x040fe40003f06000 */
[----:B------:R-:W-:Y:S02]  /*05e0*/  FSETP.NEU.AND P1, PT, R4, +INF , PT ;  /* 0x7f8000000400780b */ /* 0x000fe40003f2d000 */
[----:B-1----:R-:W-:Y:S01]  /*05f0*/  I2FP.F32.S32 R2, R0 ;  /* 0x0000000000027245 */ /* 0x002fe20000201400 */
[----:B------:R-:W-:-:S04]  /*0600*/  IMAD.MOV.U32 R30, RZ, RZ, R0 ;  /* 0x000000ffff1e7224 */ /* 0x000fc800078e0000 */
[----:B------:R-:W-:-:S04]  /*0610*/  FFMA.FTZ R3, R2, -1.5707962512969970703, R7 ;  /* 0xbfc90fda02037823 */ /* 0x000fc80000010007 */
[----:B------:R-:W-:-:S04]  /*0620*/  FFMA.FTZ R3, R2, -7.5497894158615963534e-08, R3 ;  /* 0xb3a2216802037823 */ /* 0x000fc80000010003 */
[----:B------:R-:W-:-:S04]  /*0630*/  FFMA.FTZ R31, R2, -5.3903029534742383927e-15, R3 ;  /* 0xa7c234c5021f7823 */ /* 0x000fc80000010003 */
[----:B------:R-:W-:Y:S01]  /*0640*/  IMAD.MOV.U32 R4, RZ, RZ, R31 ;  /* 0x000000ffff047224 */ /* 0x000fe200078e001f */
[----:B0-----:R-:W-:Y:S06]  /*0650*/  @!P0 BRA `(.L_x_1) ;  /* 0x0000000000d88947 */ /* 0x001fec0003800000 */
[----:B------:R-:W-:Y:S01]  /*0660*/  @!P1 FMUL.FTZ R4, RZ, R7 ;  /* 0x00000007ff049220 */ /* 0x000fe20000410000 */
[----:B------:R-:W-:Y:S01]  /*0670*/  @!P1 IMAD.MOV.U32 R0, RZ, RZ, RZ ;  /* 0x000000ffff009224 */ /* 0x000fe200078e00ff */
[----:B------:R-:W-:Y:S06]  /*0680*/  @!P1 BRA `(.L_x_1) ;  /* 0x0000000000cc9947 */ /* 0x000fec0003800000 */
[----:B------:R-:W-:Y:S01]  /*0690*/  SHF.R.U32.HI R11, RZ, 0x17, R7 ;  /* 0x00000017ff0b7819 */ /* 0x000fe20000011607 */
[----:B------:R-:W-:Y:S01]  /*06a0*/  IMAD.SHL.U32 R4, R7, 0x100, RZ ;  /* 0x0000010007047824 */ /* 0x000fe200078e00ff */
[----:B------:R-:W-:Y:S01]  /*06b0*/  HFMA2.MMA R2, -RZ, RZ, 0, 0 ;  /* 0x00000000ff027435 */ /* 0x000fe200000001ff */
[----:B------:R-:W-:Y:S01]  /*06c0*/  IMAD.MOV.U32 R18, RZ, RZ, RZ ;  /* 0x000000ffff127224 */ /* 0x000fe200078e00ff */
[----:B------:R-:W-:Y:S01]  /*06d0*/  LOP3.LUT R0, R11, 0xe0, RZ, 0xc0, !PT ;  /* 0x000000e00b007812 */ /* 0x000fe200078ec0ff */
[----:B------:R-:W-:Y:S01]  /*06e0*/  IMAD.MOV.U32 R20, RZ, RZ, RZ ;  /* 0x000000ffff147224 */ /* 0x000fe200078e00ff */
[----:B------:R-:W-:Y:S01]  /*06f0*/  LOP3.LUT R19, R4, 0x80000000, RZ, 0xfc, !PT ;  /* 0x8000000004137812 */ /* 0x000fe200078efcff */
[----:B------:R-:W-:Y:S01]  /*0700*/  IMAD.MOV.U32 R3, RZ, RZ, R1 ;  /* 0x000000ffff037224 */ /* 0x000fe200078e0001 */
[----:B------:R-:W-:Y:S01]  /*0710*/  ULDC.64 UR6, c[0x4][0x8] ;  /* 0x0100020000067ab9 */ /* 0x000fe20000000a00 */
[----:B------:R-:W-:-:S05]  /*0720*/  VIADD R0, R0, 0xffffff80 ;  /* 0xffffff8000007836 */ /* 0x000fca0000000000 */
[----:B------:R-:W-:-:S07]  /*0730*/  SHF.R.U32.HI R0, RZ, 0x5, R0 ;  /* 0x00000005ff007819 */ /* 0x000fce0000011600 */
.L_x_2:
[----:B------:R-:W-:-:S04]  /*0740*/  IADD3 R14, P2, R18, UR6, RZ ;  /* 0x00000006120e7c10 */ /* 0x000fc8000ff5e0ff */
[----:B------:R-:W-:-:S05]  /*0750*/  IADD3.X R15, R20, UR7, RZ, P2, !PT ;  /* 0x00000007140f7c10 */ /* 0x000fca00097fe4ff */
[----:B------:R-:W2:Y:S01]  /*0760*/  LDG.E.CONSTANT R14, desc[UR4][R14.64] ;  /* 0x000000040e0e7981 */ /* 0x000ea2000c1e9900 */
[----:B------:R-:W-:Y:S01]  /*0770*/  IADD3 R18, P3, R18, 0x4, RZ ;  /* 0x0000000412127810 */ /* 0x000fe20007f7e0ff */
[----:B------:R-:W-:Y:S02]  /*0780*/  IMAD.MOV.U32 R12, RZ, RZ, R2 ;  /* 0x000000ffff0c7224 */ /* 0x000fe400078e0002 */
[----:B------:R-:W-:Y:S01]  /*0790*/  IMAD.MOV.U32 R13, RZ, RZ, RZ ;  /* 0x000000ffff0d7224 */ /* 0x000fe200078e00ff */
[----:B------:R-:W-:Y:S02]  /*07a0*/  ISETP.NE.U32.AND P2, PT, R18, 0x18, PT ;  /* 0x000000181200780c */ /* 0x000fe40003f45070 */
[----:B------:R-:W-:-:S04]  /*07b0*/  IADD3.X R20, RZ, R20, RZ, P3, !PT ;  /* 0x00000014ff147210 */ /* 0x000fc80001ffe4ff */
[----:B------:R-:W-:Y:S01]  /*07c0*/  ISETP.NE.AND.EX P2, PT, R20, RZ, PT, P2 ;  /* 0x000000ff1400720c */ /* 0x000fe20003f45320 */
[----:B--2---:R-:W-:-:S04]  /*07d0*/  IMAD.WIDE.U32 R12, R19, R14, R12 ;  /* 0x0000000e130c7225 */ /* 0x004fc800078e000c */
[----:B------:R-:W-:Y:S01]  /*07e0*/  IMAD.MOV.U32 R2, RZ, RZ, R13 ;  /* 0x000000ffff027224 */ /* 0x000fe200078e000d */
[----:B------:R0:W-:Y:S02]  /*07f0*/  STL [R3], R12 ;  /* 0x0000000c03007387 */ /* 0x0001e40000100800 */
[----:B0-----:R-:W-:-:S05]  /*0800*/  VIADD R3, R3, 0x4 ;  /* 0x0000000403037836 */ /* 0x001fca0000000000 */
[----:B------:R-:W-:Y:S05]  /*0810*/  @P2 BRA `(.L_x_2) ;  /* 0xfffffffc00c82947 */ /* 0x000fea000383ffff */
[----:B------:R-:W-:Y:S01]  /*0820*/  LOP3.LUT P2, RZ, R7, 0xf800000, RZ, 0xc0, !PT ;  /* 0x0f80000007ff7812 */ /* 0x000fe2000784c0ff */
[----:B------:R-:W-:Y:S01]  /*0830*/  IMAD R14, R0, -0x4, R1 ;  /* 0xfffffffc000e7824 */ /* 0x000fe200078e0201 */
[----:B------:R0:W-:Y:S04]  /*0840*/  STL [R1+0x18], R2 ;  /* 0x0000180201007387 */ /* 0x0001e80000100800 */
[----:B------:R-:W2:Y:S04]  /*0850*/  LDL R3, [R14+0x14] ;  /* 0x000014000e037983 */ /* 0x000ea80000100800 */
[----:B------:R-:W2:Y:S04]  /*0860*/  LDL R0, [R14+0x18] ;  /* 0x000018000e007983 */ /* 0x000ea80000100800 */
[----:B------:R-:W3:Y:S01]  /*0870*/  @P2 LDL R4, [R14+0x10] ;  /* 0x000010000e042983 */ /* 0x000ee20000100800 */
[----:B------:R-:W-:Y:S01]  /*0880*/  UMOV UR6, 0x54442d19 ;  /* 0x54442d1900067882 */ /* 0x000fe20000000000 */
[----:B------:R-:W-:Y:S01]  /*0890*/  UMOV UR7, 0x3bf921fb ;  /* 0x3bf921fb00077882 */ /* 0x000fe20000000000 */
[----:B--2---:R-:W-:-:S02]  /*08a0*/  SHF.L.W.U32.HI R0, R3, R11, R0 ;  /* 0x0000000b03007219 */ /* 0x004fc40000010e00 */
[----:B---3--:R-:W-:Y:S02]  /*08b0*/  @P2 SHF.L.W.U32.HI R3, R4, R11, R3 ;  /* 0x0000000b04032219 */ /* 0x008fe40000010e03 */
[----:B------:R-:W-:Y:S02]  /*08c0*/  ISETP.GE.AND P2, PT, R7, RZ, PT ;  /* 0x000000ff0700720c */ /* 0x000fe40003f46270 */
[C---:B------:R-:W-:Y:S01]  /*08d0*/  SHF.L.W.U32.HI R4, R3.reuse, 0x2, R0 ;  /* 0x0000000203047819 */ /* 0x040fe20000010e00 */
[----:B------:R-:W-:-:S03]  /*08e0*/  IMAD.SHL.U32 R3, R3, 0x4, RZ ;  /* 0x0000000403037824 */ /* 0x000fc600078e00ff */
[----:B------:R-:W-:Y:S02]  /*08f0*/  SHF.R.S32.HI R11, RZ, 0x1f, R4 ;  /* 0x0000001fff0b7819 */ /* 0x000fe40000011404 */
[----:B------:R-:W-:Y:S02]  /*0900*/  LOP3.LUT R14, R4, R7, RZ, 0x3c, !PT ;  /* 0x00000007040e7212 */ /* 0x000fe400078e3cff */
[C---:B------:R-:W-:Y:S02]  /*0910*/  LOP3.LUT R12, R11.reuse, R3, RZ, 0x3c, !PT ;  /* 0x000000030b0c7212 */ /* 0x040fe400078e3cff */
[----:B------:R-:W-:Y:S02]  /*0920*/  LOP3.LUT R13, R11, R4, RZ, 0x3c, !PT ;  /* 0x000000040b0d7212 */ /* 0x000fe400078e3cff */
[----:B------:R-:W-:Y:S02]  /*0930*/  SHF.R.U32.HI R11, RZ, 0x1e, R0 ;  /* 0x0000001eff0b7819 */ /* 0x000fe40000011600 */
[----:B------:R-:W-:-:S02]  /*0940*/  ISETP.GE.AND P3, PT, R14, RZ, PT ;  /* 0x000000ff0e00720c */ /* 0x000fc40003f66270 */
[----:B------:R-:W0:Y:S01]  /*0950*/  I2F.F64.S64 R12, R12 ;  /* 0x0000000c000c7312 */ /* 0x000e220000301c00 */
[----:B------:R-:W-:-:S05]  /*0960*/  LEA.HI R0, R4, R11, RZ, 0x1 ;  /* 0x0000000b04007211 */ /* 0x000fca00078f08ff */
[----:B------:R-:W-:-:S04]  /*0970*/  IMAD.MOV R4, RZ, RZ, -R0 ;  /* 0x000000ffff047224 */ /* 0x000fc800078e0a00 */
[----:B------:R-:W-:Y:S01]  /*0980*/  @!P2 IMAD.MOV.U32 R0, RZ, RZ, R4 ;  /* 0x000000ffff00a224 */ /* 0x000fe200078e0004 */
[----:B0-----:R-:W-:-:S10]  /*0990*/  DMUL R2, R12, UR6 ;  /* 0x000000060c027c28 */ /* 0x001fd40008000000 */
[----:B------:R-:W0:Y:S02]  /*09a0*/  F2F.F32.F64 R2, R2 ;  /* 0x0000000200027310 */ /* 0x000e240000301000 */
[----:B0-----:R-:W-:-:S07]  /*09b0*/  FSEL R4, -R2, R2, !P3 ;  /* 0x0000000202047208 */ /* 0x001fce0005800100 */
.L_x_1:
[----:B------:R-:W-:Y:S05]  /*09c0*/  BSYNC B0 ;  /* 0x0000000000007941 */ /* 0x000fea0003800000 */
.L_x_0:
[----:B-----5:R-:W-:Y:S01]  /*09d0*/  FMUL R13, R8, 0.63661974668502807617 ;  /* 0x3f22f983080d7820 */ /* 0x020fe20000400000 */
[----:B------:R-:W-:Y:S01]  /*09e0*/  LOP3.LUT R2, R0, 0x1, RZ, 0xc0, !PT ;  /* 0x0000000100027812 */ /* 0x000fe200078ec0ff */
[----:B------:R-:W-:Y:S01]  /*09f0*/  FMUL.FTZ R14, R4, R4 ;  /* 0x00000004040e7220 */ /* 0x000fe20000410000 */
[----:B------:R-:W-:Y:S01]  /*0a00*/  FADD.FTZ R29, |R8|, -RZ ;  /* 0x800000ff081d7221 */ /* 0x000fe20000010200 */
[----:B------:R-:W-:Y:S01]  /*0a10*/  VIADD R0, R0, 0x1 ;  /* 0x0000000100007836 */ /* 0x000fe20000000000 */
[----:B------:R-:W-:Y:S01]  /*0a20*/  ISETP.NE.U32.AND P2, PT, R2, 0x1, PT ;  /* 0x000000010200780c */ /* 0x000fe20003f45070 */
[----:B------:R-:W0:Y:S01]  /*0a30*/  F2I.FTZ.NTZ R13, R13 ;  /* 0x0000000d000d7305 */ /* 0x000e220000213100 */
[----:B------:R-:W-:Y:S01]  /*0a40*/  IMAD.MOV.U32 R2, RZ, RZ, -0x46b2bead ;  /* 0xb94d4153ff027424 */ /* 0x000fe200078e00ff */
[----:B------:R-:W-:Y:S01]  /*0a50*/  MOV R3, 0x3c0885e4 ;  /* 0x3c0885e400037802 */ /* 0x000fe20000000f00 */
[----:B------:R-:W-:Y:S01]  /*0a60*/  BSSY B0, `(.L_x_3) ;  /* 0x000004d000007945 */ /* 0x000fe20003800000 */
[----:B------:R-:W-:-:S02]  /*0a70*/  FSETP.GE.AND P4, PT, R29, 105615, PT ;  /* 0x47ce47801d00780b */ /* 0x000fc40003f86000 */
[----:B------:R-:W-:Y:S02]  /*0a80*/  LOP3.LUT P3, RZ, R0, 0x2, RZ, 0xc0, !PT ;  /* 0x0000000200ff7812 */ /* 0x000fe4000786c0ff */
[----:B------:R-:W-:-:S04]  /*0a90*/  FSEL R0, R4, 1, !P2 ;  /* 0x3f80000004007808 */ /* 0x000fc80005000000 */
[----:B------:R-:W-:Y:S02]  /*0aa0*/  @P2 IMAD.MOV.U32 R11, RZ, RZ, 0x37cbac00 ;  /* 0x37cbac00ff0b2424 */ /* 0x000fe400078e00ff */
[C---:B------:R-:W-:Y:S01]  /*0ab0*/  FFMA.FTZ R19, R14.reuse, R0, RZ ;  /* 0x000000000e137223 */ /* 0x040fe200000100ff */
[----:B------:R-:W-:Y:S01]  /*0ac0*/  @P2 IMAD.MOV.U32 R3, RZ, RZ, 0x3d2aaabb ;  /* 0x3d2aaabbff032424 */ /* 0x000fe200078e00ff */
[----:B0-----:R-:W-:Y:S01]  /*0ad0*/  I2FP.F32.S32 R15, R13 ;  /* 0x0000000d000f7245 */ /* 0x001fe20000201400 */
[C---:B------:R-:W-:Y:S01]  /*0ae0*/  @P2 FFMA.FTZ R2, R14.reuse, R11, -0.0013887860113754868507 ;  /* 0xbab607ed0e022423 */ /* 0x040fe2000001000b */
[----:B------:R-:W-:Y:S02]  /*0af0*/  IMAD.MOV.U32 R11, RZ, RZ, -0x41d55558 ;  /* 0xbe2aaaa8ff0b7424 */ /* 0x000fe400078e00ff */
[----:B------:R-:W-:Y:S02]  /*0b00*/  @P2 IMAD.MOV.U32 R11, RZ, RZ, -0x41000001 ;  /* 0xbeffffffff0b2424 */ /* 0x000fe400078e00ff */
[----:B------:R-:W-:Y:S01]  /*0b10*/  FFMA.FTZ R12, R15, -1.5707962512969970703, R8 ;  /* 0xbfc90fda0f0c7823 */ /* 0x000fe20000010008 */
[----:B------:R-:W-:Y:S01]  /*0b20*/  FFMA.FTZ R2, R14, R2, R3 ;  /* 0x000000020e027223 */ /* 0x000fe20000010003 */
[----:B------:R-:W-:-:S02]  /*0b30*/  FSETP.NEU.AND P2, PT, R29, +INF , PT ;  /* 0x7f8000001d00780b */ /* 0x000fc40003f4d000 */
[C---:B------:R-:W-:Y:S01]  /*0b40*/  FFMA.FTZ R12, R15.reuse, -7.5497894158615963534e-08, R12 ;  /* 0xb3a221680f0c7823 */ /* 0x040fe2000001000c */
[----:B------:R-:W-:Y:S01]  /*0b50*/  FFMA.FTZ R3, R14, R2, R11 ;  /* 0x000000020e037223 */ /* 0x000fe2000001000b */
[----:B------:R-:W-:Y:S02]  /*0b60*/  P2R R2, PR, RZ, 0x10 ;  /* 0x00000010ff027803 */ /* 0x000fe40000000000 */
[----:B------:R-:W-:Y:S01]  /*0b70*/  FFMA.FTZ R11, R15, -5.3903029534742383927e-15, R12 ;  /* 0xa7c234c50f0b7823 */ /* 0x000fe2000001000c */
[----:B------:R-:W-:Y:S01]  /*0b80*/  FFMA.FTZ R0, R19, R3, R0 ;  /* 0x0000000313007223 */ /* 0x000fe20000010000 */
[----:B------:R-:W-:-:S03]  /*0b90*/  IMAD.MOV.U32 R12, RZ, RZ, R13 ;  /* 0x000000ffff0c7224 */ /* 0x000fc600078e000d */
[----:B------:R-:W-:Y:S01]  /*0ba0*/  MOV R2, R11 ;  /* 0x0000000b00027202 */ /* 0x000fe20000000f00 */
[----:B------:R-:W-:Y:S01]  /*0bb0*/  @P3 FFMA.FTZ R0, R0, -1, RZ ;  /* 0xbf80000000003823 */ /* 0x000fe200000100ff */
[----:B------:R-:W-:Y:S06]  /*0bc0*/  @!P4 BRA `(.L_x_4) ;  /* 0x0000000000d8c947 */ /* 0x000fec0003800000 */
[----:B------:R-:W-:Y:S01]  /*0bd0*/  @!P2 FMUL.FTZ R2, RZ, R8 ;  /* 0x00000008ff02a220 */ /* 0x000fe20000410000 */
[----:B------:R-:W-:Y:S01]  /*0be0*/  @!P2 IMAD.MOV.U32 R13, RZ, RZ, RZ ;  /* 0x000000ffff0da224 */ /* 0x000fe200078e00ff */
[----:B------:R-:W-:Y:S06]  /*0bf0*/  @!P2 BRA `(.L_x_4) ;  /* 0x0000000000cca947 */ /* 0x000fec0003800000 */
[----:B------:R-:W-:Y:S01]  /*0c00*/  SHF.R.U32.HI R13, RZ, 0x17, R8 ;  /* 0x00000017ff0d7819 */ /* 0x000fe20000011608 */
[----:B------:R-:W-:Y:S01]  /*0c10*/  IMAD.SHL.U32 R14, R8, 0x100, RZ ;  /* 0x00000100080e7824 */ /* 0x000fe200078e00ff */
[----:B------:R-:W-:Y:S01]  /*0c20*/  MOV R3, R1 ;  /* 0x0000000100037202 */ /* 0x000fe20000000f00 */
[----:B------:R-:W-:Y:S01]  /*0c30*/  IMAD.MOV.U32 R4, RZ, RZ, RZ ;  /* 0x000000ffff047224 */ /* 0x000fe200078e00ff */
[----:B------:R-:W-:Y:S01]  /*0c40*/  LOP3.LUT R2, R13, 0xe0, RZ, 0xc0, !PT ;  /* 0x000000e00d027812 */ /* 0x000fe200078ec0ff */
[----:B------:R-:W-:Y:S01]  /*0c50*/  IMAD.MOV.U32 R20, RZ, RZ, RZ ;  /* 0x000000ffff147224 */ /* 0x000fe200078e00ff */
[----:B------:R-:W-:Y:S01]  /*0c60*/  LOP3.LUT R21, R14, 0x80000000, RZ, 0xfc, !PT ;  /* 0x800000000e157812 */ /* 0x000fe200078efcff */
[----:B------:R-:W-:Y:S01]  /*0c70*/  IMAD.MOV.U32 R22, RZ, RZ, RZ ;  /* 0x000000ffff167224 */ /* 0x000fe200078e00ff */
[----:B------:R-:W-:Y:S01]  /*0c80*/  ULDC.64 UR6, c[0x4][0x8] ;  /* 0x0100020000067ab9 */ /* 0x000fe20000000a00 */
[----:B------:R-:W-:-:S05]  /*0c90*/  VIADD R2, R2, 0xffffff80 ;  /* 0xffffff8002027836 */ /* 0x000fca0000000000 */
[----:B------:R-:W-:-:S07]  /*0ca0*/  SHF.R.U32.HI R2, RZ, 0x5, R2 ;  /* 0x00000005ff027819 */ /* 0x000fce0000011602 */
.L_x_5:
[----:B------:R-:W-:-:S04]  /*0cb0*/  IADD3 R14, P3, R20, UR6, RZ ;  /* 0x00000006140e7c10 */ /* 0x000fc8000ff7e0ff */
[----:B------:R-:W-:-:S05]  /*0cc0*/  IADD3.X R15, R22, UR7, RZ, P3, !PT ;  /* 0x00000007160f7c10 */ /* 0x000fca0009ffe4ff */
[----:B------:R0:W2:Y:S01]  /*0cd0*/  LDG.E.CONSTANT R18, desc[UR4][R14.64] ;  /* 0x000000040e127981 */ /* 0x0000a2000c1e9900 */
[----:B------:R-:W-:-:S04]  /*0ce0*/  IADD3 R20, P4, R20, 0x4, RZ ;  /* 0x0000000414147810 */ /* 0x000fc80007f9e0ff */
[----:B------:R-:W-:Y:S01]  /*0cf0*/  ISETP.NE.U32.AND P3, PT, R20, 0x18, PT ;  /* 0x000000181400780c */ /* 0x000fe20003f65070 */
[----:B------:R-:W-:Y:S02]  /*0d00*/  IMAD.X R22, RZ, RZ, R22, P4 ;  /* 0x000000ffff167224 */ /* 0x000fe400020e0616 */
[----:B0-----:R-:W-:-:S03]  /*0d10*/  IMAD.MOV.U32 R14, RZ, RZ, R4 ;  /* 0x000000ffff0e7224 */ /* 0x001fc600078e0004 */
[----:B------:R-:W-:Y:S01]  /*0d20*/  ISETP.NE.AND.EX P3, PT, R22, RZ, PT, P3 ;  /* 0x000000ff1600720c */ /* 0x000fe20003f65330 */
[----:B------:R-:W-:Y:S02]  /*0d30*/  IMAD.MOV.U32 R15, RZ, RZ, RZ ;  /* 0x000000ffff0f7224 */ /* 0x000fe400078e00ff */
[----:B--2---:R-:W-:-:S04]  /*0d40*/  IMAD.WIDE.U32 R18, R21, R18, R14 ;  /* 0x0000001215127225 */ /* 0x004fc800078e000e */
[----:B------:R-:W-:Y:S01]  /*0d50*/  IMAD.MOV.U32 R4, RZ, RZ, R19 ;  /* 0x000000ffff047224 */ /* 0x000fe200078e0013 */
[----:B------:R0:W-:Y:S02]  /*0d60*/  STL [R3], R18 ;  /* 0x0000001203007387 */ /* 0x0001e40000100800 */
[----:B0-----:R-:W-:-:S03]  /*0d70*/  VIADD R3, R3, 0x4 ;  /* 0x0000000403037836 */ /* 0x001fc60000000000 */
        /* <DEDUP_REMOVED lines=12> */
[C-C-:B------:R-:W-:Y:S02]  /*0e40*/  SHF.L.W.U32.HI R13, R3.reuse, 0x2, R2.reuse ;  /* 0x00000002030d7819 */ /* 0x140fe40000010e02 */
[----:B------:R-:W-:Y:S02]  /*0e50*/  SHF.L.U32 R3, R3, 0x2, RZ ;  /* 0x0000000203037819 */ /* 0x000fe400000006ff */
[----:B------:R-:W-:Y:S02]  /*0e60*/  SHF.R.S32.HI R14, RZ, 0x1f, R13 ;  /* 0x0000001fff0e7819 */ /* 0x000fe4000001140d */
[----:B------:R-:W-:-:S02]  /*0e70*/  SHF.R.U32.HI R2, RZ, 0x1e, R2 ;  /* 0x0000001eff027819 */ /* 0x000fc40000011602 */
[C---:B------:R-:W-:Y:S02]  /*0e80*/  LOP3.LUT R18, R14.reuse, R3, RZ, 0x3c, !PT ;  /* 0x000000030e127212 */ /* 0x040fe400078e3cff */
[----:B------:R-:W-:Y:S02]  /*0e90*/  LOP3.LUT R19, R14, R13, RZ, 0x3c, !PT ;  /* 0x0000000d0e137212 */ /* 0x000fe400078e3cff */
[C---:B------:R-:W-:Y:S02]  /*0ea0*/  LOP3.LUT R3, R13.reuse, R8, RZ, 0x3c, !PT ;  /* 0x000000080d037212 */ /* 0x040fe400078e3cff */
[----:B------:R-:W-:Y:S02]  /*0eb0*/  LEA.HI R13, R13, R2, RZ, 0x1 ;  /* 0x000000020d0d7211 */ /* 0x000fe400078f08ff */
[----:B------:R-:W1:Y:S01]  /*0ec0*/  I2F.F64.S64 R18, R18 ;  /* 0x0000001200127312 */ /* 0x000e620000301c00 */
[----:B------:R-:W-:Y:S02]  /*0ed0*/  ISETP.GE.AND P4, PT, R3, RZ, PT ;  /* 0x000000ff0300720c */ /* 0x000fe40003f86270 */
[----:B------:R-:W-:-:S04]  /*0ee0*/  IMAD.MOV R2, RZ, RZ, -R13 ;  /* 0x000000ffff027224 */ /* 0x000fc800078e0a0d */
[----:B------:R-:W-:Y:S01]  /*0ef0*/  @!P3 IMAD.MOV.U32 R13, RZ, RZ, R2 ;  /* 0x000000ffff0db224 */ /* 0x000fe200078e0002 */
[----:B-1----:R-:W-:-:S10]  /*0f00*/  DMUL R14, R18, UR6 ;  /* 0x00000006120e7c28 */ /* 0x002fd40008000000 */
[----:B------:R-:W1:Y:S02]  /*0f10*/  F2F.F32.F64 R14, R14 ;  /* 0x0000000e000e7310 */ /* 0x000e640000301000 */
[----:B01----:R-:W-:-:S07]  /*0f20*/  FSEL R2, -R14, R14, !P4 ;  /* 0x0000000e0e027208 */ /* 0x003fce0006000100 */
.L_x_4:
[----:B------:R-:W-:Y:S05]  /*0f30*/  BSYNC B0 ;  /* 0x0000000000007941 */ /* 0x000fea0003800000 */
.L_x_3:
[----:B------:R-:W-:Y:S01]  /*0f40*/  LOP3.LUT R3, R13, 0x1, RZ, 0xc0, !PT ;  /* 0x000000010d037812 */ /* 0x000fe200078ec0ff */
[C---:B------:R-:W-:Y:S01]  /*0f50*/  FMUL R24, R9.reuse, 0.63661974668502807617 ;  /* 0x3f22f98309187820 */ /* 0x040fe20000400000 */
[C---:B------:R-:W-:Y:S01]  /*0f60*/  FMUL.FTZ R19, R2.reuse, R2 ;  /* 0x0000000202137220 */ /* 0x040fe20000410000 */
[----:B------:R-:W-:Y:S01]  /*0f70*/  FADD.FTZ R27, |R9|, -RZ ;  /* 0x800000ff091b7221 */ /* 0x000fe20000010200 */
[----:B------:R-:W-:Y:S01]  /*0f80*/  ISETP.NE.U32.AND P3, PT, R3, 0x1, PT ;  /* 0x000000010300780c */ /* 0x000fe20003f65070 */
[----:B------:R-:W-:Y:S01]  /*0f90*/  IMAD.MOV.U32 R3, RZ, RZ, -0x46b2bead ;  /* 0xb94d4153ff037424 */ /* 0x000fe200078e00ff */
[----:B------:R-:W-:Y:S01]  /*0fa0*/  IADD3 R15, R13, 0x1, RZ ;  /* 0x000000010d0f7810 */ /* 0x000fe20007ffe0ff */
[----:B------:R-:W0:Y:S01]  /*0fb0*/  F2I.FTZ.NTZ R24, R24 ;  /* 0x0000001800187305 */ /* 0x000e220000213100 */
[----:B------:R-:W-:Y:S01]  /*0fc0*/  IMAD.MOV.U32 R4, RZ, RZ, 0x3c0885e4 ;  /* 0x3c0885e4ff047424 */ /* 0x000fe200078e00ff */
[----:B------:R-:W-:Y:S01]  /*0fd0*/  FSETP.GE.AND P5, PT, R27, 105615, PT ;  /* 0x47ce47801b00780b */ /* 0x000fe20003fa6000 */
[----:B------:R-:W-:Y:S01]  /*0fe0*/  IMAD.MOV.U32 R13, RZ, RZ, -0x41d55558 ;  /* 0xbe2aaaa8ff0d7424 */ /* 0x000fe200078e00ff */
[----:B------:R-:W-:Y:S01]  /*0ff0*/  LOP3.LUT P4, RZ, R15, 0x2, RZ, 0xc0, !PT ;  /* 0x000000020fff7812 */ /* 0x000fe2000788c0ff */
[----:B------:R-:W-:Y:S01]  /*1000*/  BSSY B0, `(.L_x_6) ;  /* 0x0000049000007945 */ /* 0x000fe20003800000 */
[----:B------:R-:W-:-:S04]  /*1010*/  FSEL R2, R2, 1, !P3 ;  /* 0x3f80000002027808 */ /* 0x000fc80005800000 */
[----:B------:R-:W-:Y:S02]  /*1020*/  @P3 IMAD.MOV.U32 R14, RZ, RZ, 0x37cbac00 ;  /* 0x37cbac00ff0e3424 */ /* 0x000fe400078e00ff */
[----:B------:R-:W-:Y:S02]  /*1030*/  @P3 IMAD.MOV.U32 R4, RZ, RZ, 0x3d2aaabb ;  /* 0x3d2aaabbff043424 */ /* 0x000fe400078e00ff */
[----:B------:R-:W-:Y:S01]  /*1040*/  @P3 FFMA.FTZ R3, R19, R14, -0.0013887860113754868507 ;  /* 0xbab607ed13033423 */ /* 0x000fe2000001000e */
[----:B0-----:R-:W-:Y:S01]  /*1050*/  I2FP.F32.S32 R14, R24 ;  /* 0x00000018000e7245 */ /* 0x001fe20000201400 */
[----:B------:R-:W-:Y:S01]  /*1060*/  @P3 IMAD.MOV.U32 R13, RZ, RZ, -0x41000001 ;  /* 0xbeffffffff0d3424 */ /* 0x000fe200078e00ff */
[----:B------:R-:W-:Y:S01]  /*1070*/  FSETP.NEU.AND P3, PT, R27, +INF , PT ;  /* 0x7f8000001b00780b */ /* 0x000fe20003f6d000 */
[----:B------:R-:W-:Y:S02]  /*1080*/  FFMA.FTZ R4, R19, R3, R4 ;  /* 0x0000000313047223 */ /* 0x000fe40000010004 */
[----:B------:R-:W-:-:S02]  /*1090*/  FFMA.FTZ R15, R14, -1.5707962512969970703, R9 ;  /* 0xbfc90fda0e0f7823 */ /* 0x000fc40000010009 */
[C---:B------:R-:W-:Y:S01]  /*10a0*/  FFMA.FTZ R3, R19.reuse, R4, R13 ;  /* 0x0000000413037223 */ /* 0x040fe2000001000d */
[----:B------:R-:W-:Y:S01]  /*10b0*/  FFMA.FTZ R19, R19, R2, RZ ;  /* 0x0000000213137223 */ /* 0x000fe200000100ff */
[C---:B------:R-:W-:Y:S01]  /*10c0*/  FFMA.FTZ R15, R14.reuse, -7.5497894158615963534e-08, R15 ;  /* 0xb3a221680e0f7823 */ /* 0x040fe2000001000f */
[----:B------:R-:W-:Y:S02]  /*10d0*/  P2R R4, PR, RZ, 0x20 ;  /* 0x00000020ff047803 */ /* 0x000fe40000000000 */
[----:B------:R-:W-:Y:S01]  /*10e0*/  FFMA.FTZ R2, R19, R3, R2 ;  /* 0x0000000313027223 */ /* 0x000fe20000010002 */
[----:B------:R-:W-:Y:S01]  /*10f0*/  FFMA.FTZ R13, R14, -5.3903029534742383927e-15, R15 ;  /* 0xa7c234c50e0d7823 */ /* 0x000fe2000001000f */
[----:B------:R-:W-:Y:S02]  /*1100*/  IMAD.MOV.U32 R14, RZ, RZ, R24 ;  /* 0x000000ffff0e7224 */ /* 0x000fe400078e0018 */
[----:B------:R-:W-:Y:S01]  /*1110*/  @P4 FFMA.FTZ R2, R2, -1, RZ ;  /* 0xbf80000002024823 */ /* 0x000fe200000100ff */
[----:B------:R-:W-:Y:S01]  /*1120*/  IMAD.MOV.U32 R15, RZ, RZ, R13 ;  /* 0x000000ffff0f7224 */ /* 0x000fe200078e000d */
[----:B------:R-:W-:Y:S06]  /*1130*/  @!P5 BRA `(.L_x_7) ;  /* 0x0000000000d4d947 */ /* 0x000fec0003800000 */
[----:B------:R-:W-:Y:S01]  /*1140*/  @!P3 FMUL.FTZ R15, RZ, R9 ;  /* 0x00000009ff0fb220 */ /* 0x000fe20000410000 */
[----:B------:R-:W-:Y:S01]  /*1150*/  @!P3 MOV R24, RZ ;  /* 0x000000ff0018b202 */ /* 0x000fe20000000f00 */
[----:B------:R-:W-:Y:S06]  /*1160*/  @!P3 BRA `(.L_x_7) ;  /* 0x0000000000c8b947 */ /* 0x000fec0003800000 */
[----:B------:R-:W-:Y:S01]  /*1170*/  SHF.R.U32.HI R23, RZ, 0x17, R9 ;  /* 0x00000017ff177819 */ /* 0x000fe20000011609 */
[----:B------:R-:W-:Y:S01]  /*1180*/  IMAD.SHL.U32 R15, R9, 0x100, RZ ;  /* 0x00000100090f7824 */ /* 0x000fe200078e00ff */
[----:B------:R-:W-:Y:S01]  /*1190*/  CS2R R24, SRZ ;  /* 0x0000000000187805 */ /* 0x000fe2000001ff00 */
[----:B------:R-:W-:Y:S01]  /*11a0*/  IMAD.MOV.U32 R22, RZ, RZ, RZ ;  /* 0x000000ffff167224 */ /* 0x000fe200078e00ff */
[----:B------:R-:W-:Y:S01]  /*11b0*/  LOP3.LUT R3, R23, 0xe0, RZ, 0xc0, !PT ;  /* 0x000000e017037812 */ /* 0x000fe200078ec0ff */
[----:B------:R-:W-:Y:S01]  /*11c0*/  ULDC.64 UR6, c[0x4][0x8] ;  /* 0x0100020000067ab9 */ /* 0x000fe20000000a00 */
[----:B------:R-:W-:-:S03]  /*11d0*/  LOP3.LUT R15, R15, 0x80000000, RZ, 0xfc, !PT ;  /* 0x800000000f0f7812 */ /* 0x000fc600078efcff */
[----:B------:R-:W-:Y:S02]  /*11e0*/  VIADD R4, R3, 0xffffff80 ;  /* 0xffffff8003047836 */ /* 0x000fe40000000000 */
[----:B------:R-:W-:-:S03]  /*11f0*/  IMAD.MOV.U32 R3, RZ, RZ, R1 ;  /* 0x000000ffff037224 */ /* 0x000fc600078e0001 */
[----:B------:R-:W-:-:S07]  /*1200*/  SHF.R.U32.HI R4, RZ, 0x5, R4 ;  /* 0x00000005ff047819 */ /* 0x000fce0000011604 */
.L_x_8:
[----:B------:R-:W-:-:S04]  /*1210*/  IADD3 R18, P4, R24, UR6, RZ ;  /* 0x0000000618127c10 */ /* 0x000fc8000ff9e0ff */
[----:B------:R-:W-:-:S05]  /*1220*/  IADD3.X R19, R25, UR7, RZ, P4, !PT ;  /* 0x0000000719137c10 */ /* 0x000fca000a7fe4ff */
[----:B------:R-:W2:Y:S01]  /*1230*/  LDG.E.CONSTANT R18, desc[UR4][R18.64] ;  /* 0x0000000412127981 */ /* 0x000ea2000c1e9900 */
[----:B------:R-:W-:Y:S01]  /*1240*/  IADD3 R24, P4, R24, 0x4, RZ ;  /* 0x0000000418187810 */ /* 0x000fe20007f9e0ff */
[----:B------:R-:W-:Y:S01]  /*1250*/  HFMA2.MMA R21, -RZ, RZ, 0, 0 ;  /* 0x00000000ff157435 */ /* 0x000fe200000001ff */
[----:B------:R-:W-:-:S03]  /*1260*/  IMAD.MOV.U32 R20, RZ, RZ, R22 ;  /* 0x000000ffff147224 */ /* 0x000fc600078e0016 */
[----:B------:R-:W-:Y:S01]  /*1270*/  IMAD.X R25, RZ, RZ, R25, P4 ;  /* 0x000000ffff197224 */ /* 0x000fe200020e0619 */
[----:B------:R-:W-:-:S04]  /*1280*/  ISETP.NE.U32.AND P4, PT, R24, 0x18, PT ;  /* 0x000000181800780c */ /* 0x000fc80003f85070 */
        /* <DEDUP_REMOVED lines=15> */
[----:B---3--:R-:W-:-:S04]  /*1380*/  @P4 SHF.L.W.U32.HI R4, R15, R23, R4 ;  /* 0x000000170f044219 */ /* 0x008fc80000010e04 */
[C-C-:B------:R-:W-:Y:S01]  /*1390*/  SHF.L.W.U32.HI R24, R4.reuse, 0x2, R3.reuse ;  /* 0x0000000204187819 */ /* 0x140fe20000010e03 */
[----:B------:R-:W-:Y:S01]  /*13a0*/  IMAD.SHL.U32 R4, R4, 0x4, RZ ;  /* 0x0000000404047824 */ /* 0x000fe200078e00ff */
[----:B------:R-:W-:Y:S02]  /*13b0*/  SHF.R.U32.HI R3, RZ, 0x1e, R3 ;  /* 0x0000001eff037819 */ /* 0x000fe40000011603 */
[----:B------:R-:W-:-:S04]  /*13c0*/  SHF.R.S32.HI R15, RZ, 0x1f, R24 ;  /* 0x0000001fff0f7819 */ /* 0x000fc80000011418 */
[C---:B------:R-:W-:Y:S02]  /*13d0*/  LOP3.LUT R18, R15.reuse, R4, RZ, 0x3c, !PT ;  /* 0x000000040f127212 */ /* 0x040fe400078e3cff */
[----:B------:R-:W-:Y:S02]  /*13e0*/  LOP3.LUT R19, R15, R24, RZ, 0x3c, !PT ;  /* 0x000000180f137212 */ /* 0x000fe400078e3cff */
[C---:B------:R-:W-:Y:S02]  /*13f0*/  LOP3.LUT R4, R24.reuse, R9, RZ, 0x3c, !PT ;  /* 0x0000000918047212 */ /* 0x040fe400078e3cff */
[----:B------:R-:W-:Y:S02]  /*1400*/  LEA.HI R24, R24, R3, RZ, 0x1 ;  /* 0x0000000318187211 */ /* 0x000fe400078f08ff */
[----:B------:R-:W1:Y:S01]  /*1410*/  I2F.F64.S64 R18, R18 ;  /* 0x0000001200127312 */ /* 0x000e620000301c00 */
[----:B------:R-:W-:Y:S02]  /*1420*/  ISETP.GE.AND P4, PT, R4, RZ, PT ;  /* 0x000000ff0400720c */ /* 0x000fe40003f86270 */
[----:B------:R-:W-:Y:S01]  /*1430*/  IMAD.MOV R3, RZ, RZ, -R24 ;  /* 0x000000ffff037224 */ /* 0x000fe200078e0a18 */
[----:B-1----:R-:W-:-:S10]  /*1440*/  DMUL R20, R18, UR6 ;  /* 0x0000000612147c28 */ /* 0x002fd40008000000 */
[----:B------:R-:W1:Y:S02]  /*1450*/  F2F.F32.F64 R20, R20 ;  /* 0x0000001400147310 */ /* 0x000e640000301000 */
[----:B-1----:R-:W-:Y:S02]  /*1460*/  FSEL R15, -R20, R20, !P4 ;  /* 0x00000014140f7208 */ /* 0x002fe40006000100 */
[----:B------:R-:W-:-:S13]  /*1470*/  ISETP.GE.AND P4, PT, R9, RZ, PT ;  /* 0x000000ff0900720c */ /* 0x000fda0003f86270 */
[----:B0-----:R-:W-:-:S07]  /*1480*/  @!P4 MOV R24, R3 ;  /* 0x000000030018c202 */ /* 0x001fce0000000f00 */
.L_x_7:
[----:B------:R-:W-:Y:S05]  /*1490*/  BSYNC B0 ;  /* 0x0000000000007941 */ /* 0x000fea0003800000 */
.L_x_6:
[----:B------:R-:W-:Y:S01]  /*14a0*/  LOP3.LUT R3, R24, 0x1, RZ, 0xc0, !PT ;  /* 0x0000000118037812 */ /* 0x000fe200078ec0ff */
[----:B------:R-:W-:Y:S01]  /*14b0*/  FMUL.FTZ R22, R15, R15 ;  /* 0x0000000f0f167220 */ /* 0x000fe20000410000 */
[----:B------:R-:W-:Y:S01]  /*14c0*/  FMUL R4, R10, 0.63661974668502807617 ;  /* 0x3f22f9830a047820 */ /* 0x000fe20000400000 */
[----:B------:R-:W-:Y:S01]  /*14d0*/  IMAD.MOV.U32 R18, RZ, RZ, 0x3c0885e4 ;  /* 0x3c0885e4ff127424 */ /* 0x000fe200078e00ff */
[----:B------:R-:W-:Y:S01]  /*14e0*/  ISETP.NE.U32.AND P4, PT, R3, 0x1, PT ;  /* 0x000000010300780c */ /* 0x000fe20003f85070 */
[----:B------:R-:W-:Y:S01]  /*14f0*/  IMAD.MOV.U32 R3, RZ, RZ, -0x46b2bead ;  /* 0xb94d4153ff037424 */ /* 0x000fe200078e00ff */
[----:B------:R-:W-:Y:S01]  /*1500*/  IADD3 R20, R24, 0x1, RZ ;  /* 0x0000000118147810 */ /* 0x000fe20007ffe0ff */
[----:B------:R-:W-:Y:S01]  /*1510*/  BSSY B0, `(.L_x_9) ;  /* 0x000004f000007945 */ /* 0x000fe20003800000 */
[----:B------:R-:W0:Y:S09]  /*1520*/  F2I.FTZ.NTZ R4, R4 ;  /* 0x0000000400047305 */ /* 0x000e320000213100 */
[----:B------:R-:W-:-:S02]  /*1530*/  @P4 IMAD.MOV.U32 R19, RZ, RZ, 0x37cbac00 ;  /* 0x37cbac00ff134424 */ /* 0x000fc400078e00ff */
[----:B------:R-:W-:Y:S02]  /*1540*/  @P4 IMAD.MOV.U32 R18, RZ, RZ, 0x3d2aaabb ;  /* 0x3d2aaabbff124424 */ /* 0x000fe400078e00ff */
[C---:B------:R-:W-:Y:S01]  /*1550*/  @P4 FFMA.FTZ R3, R22.reuse, R19, -0.0013887860113754868507 ;  /* 0xbab607ed16034423 */ /* 0x040fe20000010013 */
[----:B------:R-:W-:Y:S02]  /*1560*/  IMAD.MOV.U32 R19, RZ, RZ, -0x41d55558 ;  /* 0xbe2aaaa8ff137424 */ /* 0x000fe400078e00ff */
[----:B------:R-:W-:Y:S02]  /*1570*/  @P4 IMAD.MOV.U32 R19, RZ, RZ, -0x41000001 ;  /* 0xbeffffffff134424 */ /* 0x000fe400078e00ff */
[----:B------:R-:W-:Y:S01]  /*1580*/  FFMA.FTZ R18, R22, R3, R18 ;  /* 0x0000000316127223 */ /* 0x000fe20000010012 */
[----:B------:R-:W-:Y:S01]  /*1590*/  FSEL R3, R15, 1, !P4 ;  /* 0x3f8000000f037808 */ /* 0x000fe20006000000 */
[----:B0-----:R-:W-:Y:S01]  /*15a0*/  IMAD.MOV.U32 R26, RZ, RZ, R4 ;  /* 0x000000ffff1a7224 */ /* 0x001fe200078e0004 */
[----:B------:R-:W-:Y:S01]  /*15b0*/  LOP3.LUT P4, RZ, R20, 0x2, RZ, 0xc0, !PT ;  /* 0x0000000214ff7812 */ /* 0x000fe2000788c0ff */
[C---:B------:R-:W-:Y:S01]  /*15c0*/  FFMA.FTZ R18, R22.reuse, R18, R19 ;  /* 0x0000001216127223 */ /* 0x040fe20000010013 */
[----:B------:R-:W-:Y:S01]  /*15d0*/  I2FP.F32.S32 R15, R4 ;  /* 0x00000004000f7245 */ /* 0x000fe20000201400 */
[----:B------:R-:W-:-:S04]  /*15e0*/  FFMA.FTZ R22, R22, R3, RZ ;  /* 0x0000000316167223 */ /* 0x000fc800000100ff */
[----:B------:R-:W-:Y:S01]  /*15f0*/  FFMA.FTZ R3, R22, R18, R3 ;  /* 0x0000001216037223 */ /* 0x000fe20000010003 */
[----:B------:R-:W-:Y:S01]  /*1600*/  FADD.FTZ R18, |R10|, -RZ ;  /* 0x800000ff0a127221 */ /* 0x000fe20000010200 */
[----:B------:R-:W-:-:S04]  /*1610*/  FFMA.FTZ R20, R15, -1.5707962512969970703, R10 ;  /* 0xbfc90fda0f147823 */ /* 0x000fc8000001000a */
[----:B------:R-:W-:Y:S01]  /*1620*/  @P4 FFMA.FTZ R3, R3, -1, RZ ;  /* 0xbf80000003034823 */ /* 0x000fe200000100ff */
[C---:B------:R-:W-:Y:S01]  /*1630*/  FSETP.GE.AND P4, PT, R18.reuse, 105615, PT ;  /* 0x47ce47801200780b */ /* 0x040fe20003f86000 */
[----:B------:R-:W-:Y:S01]  /*1640*/  FFMA.FTZ R20, R15, -7.5497894158615963534e-08, R20 ;  /* 0xb3a221680f147823 */ /* 0x000fe20000010014 */
[----:B------:R-:W-:-:S03]  /*1650*/  FSETP.NEU.AND P5, PT, R18, +INF , PT ;  /* 0x7f8000001200780b */ /* 0x000fc60003fad000 */
[----:B------:R-:W-:-:S04]  /*1660*/  FFMA.FTZ R15, R15, -5.3903029534742383927e-15, R20 ;  /* 0xa7c234c50f0f7823 */ /* 0x000fc80000010014 */
[----:B------:R-:W-:-:S04]  /*1670*/  IMAD.MOV.U32 R24, RZ, RZ, R15 ;  /* 0x000000ffff187224 */ /* 0x000fc800078e000f */
[----:B------:R-:W-:Y:S05]  /*1680*/  @!P4 BRA `(.L_x_10) ;  /* 0x0000000000dcc947 */ /* 0x000fea0003800000 */
[----:B------:R-:W-:Y:S01]  /*1690*/  @!P5 FMUL.FTZ R24, RZ, R10 ;  /* 0x0000000aff18d220 */ /* 0x000fe20000410000 */
[----:B------:R-:W-:Y:S01]  /*16a0*/  @!P5 IMAD.MOV.U32 R4, RZ, RZ, RZ ;  /* 0x000000ffff04d224 */ /* 0x000fe200078e00ff */
[----:B------:R-:W-:Y:S06]  /*16b0*/  @!P5 BRA `(.L_x_10) ;  /* 0x0000000000d0d947 */ /* 0x000fec0003800000 */
[----:B------:R-:W-:Y:S01]  /*16c0*/  IMAD.SHL.U32 R4, R10, 0x100, RZ ;  /* 0x000001000a047824 */ /* 0x000fe200078e00ff */
[----:B------:R-:W-:Y:S01]  /*16d0*/  MOV R22, RZ ;  /* 0x000000ff00167202 */ /* 0x000fe20000000f00 */
[----:B------:R-:W-:Y:S01]  /*16e0*/  IMAD.MOV.U32 R24, RZ, RZ, RZ ;  /* 0x000000ffff187224 */ /* 0x000fe200078e00ff */
[----:B------:R-:W-:Y:S01]  /*16f0*/  ULDC.64 UR6, c[0x4][0x8] ;  /* 0x0100020000067ab9 */ /* 0x000fe20000000a00 */
[----:B------:R-:W-:Y:S01]  /*1700*/  IMAD.MOV.U32 R32, RZ, RZ, RZ ;  /* 0x000000ffff207224 */ /* 0x000fe200078e00ff */
[----:B------:R-:W-:Y:S01]  /*1710*/  LOP3.LUT R25, R4, 0x80000000, RZ, 0xfc, !PT ;  /* 0x8000000004197812 */ /* 0x000fe200078efcff */
[----:B------:R-:W-:-:S07]  /*1720*/  IMAD.MOV.U32 R23, RZ, RZ, R1 ;  /* 0x000000ffff177224 */ /* 0x000fce00078e0001 */
.L_x_11:
[----:B------:R-:W-:-:S04]  /*1730*/  IADD3 R18, P6, R24, UR6, RZ ;  /* 0x0000000618127c10 */ /* 0x000fc8000ffde0ff */
[----:B------:R-:W-:Y:S02]  /*1740*/  IADD3.X R19, R32, UR7, RZ, P6, !PT ;  /* 0x0000000720137c10 */ /* 0x000fe4000b7fe4ff */
[----:B------:R-:W-:-:S03]  /*1750*/  IADD3 R24, P6, R24, 0x4, RZ ;  /* 0x0000000418187810 */ /* 0x000fc60007fde0ff */
[----:B------:R-:W2:Y:S02]  /*1760*/  LDG.E.CONSTANT R18, desc[UR4][R18.64] ;  /* 0x0000000412127981 */ /* 0x000ea4000c1e9900 */
[----:B------:R-:W-:Y:S01]  /*1770*/  IMAD.X R32, RZ, RZ, R32, P6 ;  /* 0x000000ffff207224 */ /* 0x000fe200030e0620 */
[----:B------:R-:W-:Y:S01]  /*1780*/  ISETP.NE.U32.AND P6, PT, R24, 0x18, PT ;  /* 0x000000181800780c */ /* 0x000fe20003fc5070 */
[----:B------:R-:W-:-:S03]  /*1790*/  HFMA2.MMA R21, -RZ, RZ, 0, 0 ;  /* 0x00000000ff157435 */ /* 0x000fc600000001ff */
[----:B------:R-:W-:Y:S01]  /*17a0*/  ISETP.NE.AND.EX P6, PT, R32, RZ, PT, P6 ;  /* 0x000000ff2000720c */ /* 0x000fe20003fc5360 */
[----:B------:R-:W-:-:S04]  /*17b0*/  IMAD.MOV.U32 R20, RZ, RZ, R22 ;  /* 0x000000ffff147224 */ /* 0x000fc800078e0016 */
[----:B--2---:R-:W-:-:S04]  /*17c0*/  IMAD.WIDE.U32 R20, R25, R18, R20 ;  /* 0x0000001219147225 */ /* 0x004fc800078e0014 */
[----:B------:R-:W-:Y:S01]  /*17d0*/  IMAD.MOV.U32 R22, RZ, RZ, R21 ;  /* 0x000000ffff167224 */ /* 0x000fe200078e0015 */
[----:B------:R0:W-:Y:S02]  /*17e0*/  STL [R23], R20 ;  /* 0x0000001417007387 */ /* 0x0001e40000100800 */
[----:B0-----:R-:W-:Y:S01]  /*17f0*/  VIADD R23, R23, 0x4 ;  /* 0x0000000417177836 */ /* 0x001fe20000000000 */
[----:B------:R-:W-:Y:S06]  /*1800*/  @P6 BRA `(.L_x_11) ;  /* 0xfffffffc00c86947 */ /* 0x000fec000383ffff */
[----:B------:R-:W-:Y:S01]  /*1810*/  SHF.R.U32.HI R21, RZ, 0x17, R10 ;  /* 0x00000017ff157819 */ /* 0x000fe2000001160a */
[----:B------:R0:W-:Y:S03]  /*1820*/  STL [R1+0x18], R22 ;  /* 0x0000181601007387 */ /* 0x0001e60000100800 */
[----:B------:R-:W-:Y:S02]  /*1830*/  LOP3.LUT R4, R21, 0xe0, RZ, 0xc0, !PT ;  /* 0x000000e015047812 */ /* 0x000fe400078ec0ff */
[----:B------:R-:W-:-:S03]  /*1840*/  LOP3.LUT P6, RZ, R10, 0xf800000, RZ, 0xc0, !PT ;  /* 0x0f8000000aff7812 */ /* 0x000fc600078cc0ff */
[----:B------:R-:W-:-:S05]  /*1850*/  VIADD R4, R4, 0xffffff80 ;  /* 0xffffff8004047836 */ /* 0x000fca0000000000 */
[----:B------:R-:W-:-:S05]  /*1860*/  SHF.R.U32.HI R4, RZ, 0x5, R4 ;  /* 0x00000005ff047819 */ /* 0x000fca0000011604 */
[----:B------:R-:W-:-:S05]  /*1870*/  IMAD R20, R4, -0x4, R1 ;  /* 0xfffffffc04147824 */ /* 0x000fca00078e0201 */
[----:B------:R-:W2:Y:S04]  /*1880*/  LDL R19, [R20+0x14] ;  /* 0x0000140014137983 */ /* 0x000ea80000100800 */
[----:B------:R-:W3:Y:S01]  /*1890*/  @P6 LDL R4, [R20+0x10] ;  /* 0x0000100014046983 */ /* 0x000ee20000100800 */
[--C-:B--2---:R-:W-:Y:S01]  /*18a0*/  IMAD.MOV.U32 R18, RZ, RZ, R19.reuse ;  /* 0x000000ffff127224 */ /* 0x104fe200078e0013 */
[-C--:B---3--:R-:W-:Y:S02]  /*18b0*/  @P6 SHF.L.W.U32.HI R18, R4, R21.reuse, R19 ;  /* 0x0000001504126219 */ /* 0x088fe40000010e13 */
[----:B------:R-:W2:Y:S01]  /*18c0*/  LDL R4, [R20+0x18] ;  /* 0x0000180014047983 */ /* 0x000ea20000100800 */
[----:B------:R-:W-:Y:S01]  /*18d0*/  ISETP.GE.AND P6, PT, R10, RZ, PT ;  /* 0x000000ff0a00720c */ /* 0x000fe20003fc6270 */
[----:B------:R-:W-:Y:S01]  /*18e0*/  UMOV UR6, 0x54442d19 ;  /* 0x54442d1900067882 */ /* 0x000fe20000000000 */
[----:B------:R-:W-:Y:S01]  /*18f0*/  UMOV UR7, 0x3bf921fb ;  /* 0x3bf921fb00077882 */ /* 0x000fe20000000000 */
[----:B--2---:R-:W-:-:S04]  /*1900*/  SHF.L.W.U32.HI R19, R19, R21, R4 ;  /* 0x0000001513137219 */ /* 0x004fc80000010e04 */
[--C-:B------:R-:W-:Y:S02]  /*1910*/  SHF.R.U32.HI R4, RZ, 0x1e, R19.reuse ;  /* 0x0000001eff047819 */ /* 0x100fe40000011613 */
[C---:B------:R-:W-:Y:S01]  /*1920*/  SHF.L.W.U32.HI R23, R18.reuse, 0x2, R19 ;  /* 0x0000000212177819 */ /* 0x040fe20000010e13 */
[----:B------:R-:W-:-:S03]  /*1930*/  IMAD.SHL.U32 R18, R18, 0x4, RZ ;  /* 0x0000000412127824 */ /* 0x000fc600078e00ff */
[----:B------:R-:W-:-:S05]  /*1940*/  LEA.HI R4, R23, R4, RZ, 0x1 ;  /* 0x0000000417047211 */ /* 0x000fca00078f08ff */
[----:B------:R-:W-:-:S05]  /*1950*/  IMAD.MOV R19, RZ, RZ, -R4 ;  /* 0x000000ffff137224 */ /* 0x000fca00078e0a04 */
[----:B------:R-:W-:Y:S02]  /*1960*/  @!P6 MOV R4, R19 ;  /* 0x000000130004e202 */ /* 0x000fe40000000f00 */
[----:B------:R-:W-:-:S04]  /*1970*/  SHF.R.S32.HI R19, RZ, 0x1f, R23 ;  /* 0x0000001fff137819 */ /* 0x000fc80000011417 */
[C---:B------:R-:W-:Y:S02]  /*1980*/  LOP3.LUT R18, R19.reuse, R18, RZ, 0x3c, !PT ;  /* 0x0000001213127212 */ /* 0x040fe400078e3cff */
[----:B------:R-:W-:Y:S02]  /*1990*/  LOP3.LUT R19, R19, R23, RZ, 0x3c, !PT ;  /* 0x0000001713137212 */ /* 0x000fe400078e3cff */
[----:B------:R-:W-:-:S04]  /*19a0*/  LOP3.LUT R23, R23, R10, RZ, 0x3c, !PT ;  /* 0x0000000a17177212 */ /* 0x000fc800078e3cff */
[----:B------:R-:W1:Y:S01]  /*19b0*/  I2F.F64.S64 R18, R18 ;  /* 0x0000001200127312 */ /* 0x000e620000301c00 */
[----:B------:R-:W-:Y:S01]  /*19c0*/  ISETP.GE.AND P6, PT, R23, RZ, PT ;  /* 0x000000ff1700720c */ /* 0x000fe20003fc6270 */
[----:B-1----:R-:W-:-:S10]  /*19d0*/  DMUL R20, R18, UR6 ;  /* 0x0000000612147c28 */ /* 0x002fd40008000000 */
[----:B------:R-:W1:Y:S02]  /*19e0*/  F2F.F32.F64 R20, R20 ;  /* 0x0000001400147310 */ /* 0x000e640000301000 */
[----:B01----:R-:W-:-:S07]  /*19f0*/  FSEL R24, -R20, R20, !P6 ;  /* 0x0000001414187208 */ /* 0x003fce0007000100 */
.L_x_10:
[----:B------:R-:W-:Y:S05]  /*1a00*/  BSYNC B0 ;  /* 0x0000000000007941 */ /* 0x000fea0003800000 */
.L_x_9:
[----:B------:R-:W0:Y:S01]  /*1a10*/  LDC.64 R22, c[0x0][0x210] ;  /* 0x00008400ff167b82 */ /* 0x000e220000000a00 */
[----:B------:R-:W-:Y:S02]  /*1a20*/  SHF.R.S32.HI R28, RZ, 0x7, R28 ;  /* 0x00000007ff1c7819 */ /* 0x000fe4000001141c */
[----:B------:R-:W-:Y:S02]  /*1a30*/  CS2R R18, SRZ ;  /* 0x0000000000127805 */ /* 0x000fe4000001ff00 */
[----:B------:R-:W-:Y:S01]  /*1a40*/  ISETP.GT.AND P6, PT, R5, 0x3f, PT ;  /* 0x0000003f0500780c */ /* 0x000fe20003fc4270 */
[----:B------:R-:W-:-:S04]  /*1a50*/  IMAD R25, R28, 0x80, R5 ;  /* 0x000000801c197824 */ /* 0x000fc800078e0205 */
[----:B------:R-:W-:Y:S01]  /*1a60*/  VIADD R21, R25, 0xffffffc0 ;  /* 0xffffffc019157836 */ /* 0x000fe20000000000 */
[----:B------:R-:W-:-:S03]  /*1a70*/  LOP3.LUT R32, R4, 0x1, RZ, 0xc0, !PT ;  /* 0x0000000104207812 */ /* 0x000fc600078ec0ff */
[----:B0-----:R-:W-:-:S05]  /*1a80*/  IMAD.WIDE R20, R21, 0x2, R22 ;  /* 0x0000000215147825 */ /* 0x001fca00078e0216 */
[----:B------:R0:W5:Y:S01]  /*1a90*/  @P6 LDG.E.EL.64 R18, desc[UR4][R20.64] ;  /* 0x0000000414126981 */ /* 0x000162000c2e1b00 */
[----:B------:R-:W-:Y:S01]  /*1aa0*/  ISETP.NE.U32.AND P6, PT, R32, 0x1, PT ;  /* 0x000000012000780c */ /* 0x000fe20003fc5070 */
[C---:B------:R-:W-:Y:S01]  /*1ab0*/  FMUL.FTZ R35, R24.reuse, R24 ;  /* 0x0000001818237220 */ /* 0x040fe20000410000 */
[----:B------:R-:W-:Y:S02]  /*1ac0*/  IMAD.MOV.U32 R33, RZ, RZ, -0x46b2bead ;  /* 0xb94d4153ff217424 */ /* 0x000fe400078e00ff */
[----:B------:R-:W-:Y:S01]  /*1ad0*/  IMAD.MOV.U32 R34, RZ, RZ, 0x3c0885e4 ;  /* 0x3c0885e4ff227424 */ /* 0x000fe200078e00ff */
[----:B------:R-:W-:Y:S01]  /*1ae0*/  FSEL R24, R24, 1, !P6 ;  /* 0x3f80000018187808 */ /* 0x000fe20007000000 */
[----:B------:R-:W-:Y:S02]  /*1af0*/  IMAD.MOV.U32 R32, RZ, RZ, -0x41d55558 ;  /* 0xbe2aaaa8ff207424 */ /* 0x000fe400078e00ff */
[----:B------:R-:W-:Y:S02]  /*1b00*/  VIADD R25, R25, 0x40 ;  /* 0x0000004019197836 */ /* 0x000fe40000000000 */
[----:B0-----:R-:W-:-:S02]  /*1b10*/  VIADD R20, R4, 0x1 ;  /* 0x0000000104147836 */ /* 0x001fc40000000000 */
[----:B------:R-:W-:Y:S01]  /*1b20*/  FFMA.FTZ R21, R35, R24, RZ ;  /* 0x0000001823157223 */ /* 0x000fe200000100ff */
[----:B------:R-:W-:Y:S01]  /*1b30*/  IMAD.WIDE R22, R25, 0x2, R22 ;  /* 0x0000000219167825 */ /* 0x000fe200078e0216 */
[----:B------:R-:W-:-:S03]  /*1b40*/  @P6 MOV R36, 0x37cbac00 ;  /* 0x37cbac0000246802 */ /* 0x000fc60000000f00 */
[----:B------:R-:W-:Y:S02]  /*1b50*/  @P6 IMAD.MOV.U32 R34, RZ, RZ, 0x3d2aaabb ;  /* 0x3d2aaabbff226424 */ /* 0x000fe400078e00ff */
[C---:B------:R-:W-:Y:S01]  /*1b60*/  @P6 FFMA.FTZ R33, R35.reuse, R36, -0.0013887860113754868507 ;  /* 0xbab607ed23216423 */ /* 0x040fe20000010024 */
[----:B------:R-:W-:Y:S01]  /*1b70*/  @P6 IMAD.MOV.U32 R32, RZ, RZ, -0x41000001 ;  /* 0xbeffffffff206424 */ /* 0x000fe200078e00ff */
[----:B------:R-:W-:Y:S02]  /*1b80*/  LOP3.LUT P6, RZ, R20, 0x2, RZ, 0xc0, !PT ;  /* 0x0000000214ff7812 */ /* 0x000fe400078cc0ff */
[----:B------:R-:W-:-:S04]  /*1b90*/  FFMA.FTZ R33, R35, R33, R34 ;  /* 0x0000002123217223 */ /* 0x000fc80000010022 */
[----:B------:R-:W-:-:S04]  /*1ba0*/  FFMA.FTZ R33, R35, R33, R32 ;  /* 0x0000002123217223 */ /* 0x000fc80000010020 */
[----:B------:R-:W-:Y:S01]  /*1bb0*/  FFMA.FTZ R4, R21, R33, R24 ;  /* 0x0000002115047223 */ /* 0x000fe20000010018 */
[----:B------:R-:W-:-:S03]  /*1bc0*/  CS2R R20, SRZ ;  /* 0x0000000000147805 */ /* 0x000fc6000001ff00 */
[----:B------:R-:W-:Y:S01]  /*1bd0*/  @P6 FFMA.FTZ R4, R4, -1, RZ ;  /* 0xbf80000004046823 */ /* 0x000fe200000100ff */
[----:B------:R-:W-:-:S13]  /*1be0*/  ISETP.GE.AND P6, PT, R5, 0x40, PT ;  /* 0x000000400500780c */ /* 0x000fda0003fc6270 */
[----:B------:R0:W5:Y:S01]  /*1bf0*/  @!P6 LDG.E.EL.64 R20, desc[UR4][R22.64] ;  /* 0x000000041614e981 */ /* 0x000162000c2e1b00 */
[----:B------:R-:W-:Y:S04]  /*1c00*/  BSSY B0, `(.L_x_12) ;  /* 0x0000038000007945 */ /* 0x000fe80003800000 */
[----:B------:R-:W-:Y:S05]  /*1c10*/  @!P0 BRA `(.L_x_13) ;  /* 0x0000000000d88947 */ /* 0x000fea0003800000 */
[----:B------:R-:W-:Y:S01]  /*1c20*/  @!P1 FMUL.FTZ R31, RZ, R7 ;  /* 0x00000007ff1f9220 */ /* 0x000fe20000410000 */
[----:B------:R-:W-:Y:S01]  /*1c30*/  @!P1 MOV R30, RZ ;  /* 0x000000ff001e9202 */ /* 0x000fe20000000f00 */
[----:B------:R-:W-:Y:S06]  /*1c40*/  @!P1 BRA `(.L_x_13) ;  /* 0x0000000000cc9947 */ /* 0x000fec0003800000 */
[----:B0-----:R-:W-:Y:S01]  /*1c50*/  IMAD.SHL.U32 R22, R7, 0x100, RZ ;  /* 0x0000010007167824 */ /* 0x001fe200078e00ff */
[----:B------:R-:W-:Y:S01]  /*1c60*/  ULDC.64 UR6, c[0x4][0x8] ;  /* 0x0100020000067ab9 */ /* 0x000fe20000000a00 */
[----:B------:R-:W-:Y:S02]  /*1c70*/  IMAD.MOV.U32 R25, RZ, RZ, RZ ;  /* 0x000000ffff197224 */ /* 0x000fe400078e00ff */
[----:B------:R-:W-:Y:S01]  /*1c80*/  IMAD.MOV.U32 R32, RZ, RZ, RZ ;  /* 0x000000ffff207224 */ /* 0x000fe200078e00ff */
[----:B------:R-:W-:Y:S01]  /*1c90*/  LOP3.LUT R34, R22, 0x80000000, RZ, 0xfc, !PT ;  /* 0x8000000016227812 */ /* 0x000fe200078efcff */
[----:B------:R-:W-:Y:S02]  /*1ca0*/  IMAD.MOV.U32 R30, RZ, RZ, RZ ;  /* 0x000000ffff1e7224 */ /* 0x000fe400078e00ff */
[----:B------:R-:W-:-:S07]  /*1cb0*/  IMAD.MOV.U32 R31, RZ, RZ, R1 ;  /* 0x000000ffff1f7224 */ /* 0x000fce00078e0001 */
.L_x_14:
[----:B------:R-:W-:-:S04]  /*1cc0*/  IADD3 R22, P0, R32, UR6, RZ ;  /* 0x0000000620167c10 */ /* 0x000fc8000ff1e0ff */
[----:B------:R-:W-:Y:S02]  /*1cd0*/  IADD3.X R23, R30, UR7, RZ, P0, !PT ;  /* 0x000000071e177c10 */ /* 0x000fe400087fe4ff */
[----:B------:R-:W-:-:S03]  /*1ce0*/  IADD3 R32, P0, R32, 0x4, RZ ;  /* 0x0000000420207810 */ /* 0x000fc60007f1e0ff */
[----:B------:R0:W2:Y:S01]  /*1cf0*/  LDG.E.CONSTANT R33, desc[UR4][R22.64] ;  /* 0x0000000416217981 */ /* 0x0000a2000c1e9900 */
[----:B------:R-:W-:Y:S02]  /*1d00*/  IADD3.X R30, RZ, R30, RZ, P0, !PT ;  /* 0x0000001eff1e7210 */ /* 0x000fe400007fe4ff */
[----:B------:R-:W-:-:S04]  /*1d10*/  ISETP.NE.U32.AND P0, PT, R32, 0x18, PT ;  /* 0x000000182000780c */ /* 0x000fc80003f05070 */
[----:B------:R-:W-:Y:S01]  /*1d20*/  ISETP.NE.AND.EX P0, PT, R30, RZ, PT, P0 ;  /* 0x000000ff1e00720c */ /* 0x000fe20003f05300 */
[----:B0-----:R-:W-:Y:S02]  /*1d30*/  IMAD.MOV.U32 R22, RZ, RZ, R25 ;  /* 0x000000ffff167224 */ /* 0x001fe400078e0019 */
[----:B------:R-:W-:Y:S02]  /*1d40*/  IMAD.MOV.U32 R23, RZ, RZ, RZ ;  /* 0x000000ffff177224 */ /* 0x000fe400078e00ff */
[----:B--2---:R-:W-:-:S05]  /*1d50*/  IMAD.WIDE.U32 R24, R34, R33, R22 ;  /* 0x0000002122187225 */ /* 0x004fca00078e0016 */
        /* <DEDUP_REMOVED lines=20> */
[----:B------:R-:W-:-:S04]  /*1ea0*/  SHF.L.W.U32.HI R32, R24, 0x2, R23 ;  /* 0x0000000218207819 */ /* 0x000fc80000010e17 */
[C---:B------:R-:W-:Y:S02]  /*1eb0*/  LEA.HI R30, R32.reuse, R31, RZ, 0x1 ;  /* 0x0000001f201e7211 */ /* 0x040fe400078f08ff */
[----:B------:R-:W-:Y:S02]  /*1ec0*/  SHF.R.S32.HI R23, RZ, 0x1f, R32 ;  /* 0x0000001fff177819 */ /* 0x000fe40000011420 */
[----:B------:R-:W-:Y:S02]  /*1ed0*/  IADD3 R22, -R30, RZ, RZ ;  /* 0x000000ff1e167210 */ /* 0x000fe40007ffe1ff */
[----:B------:R-:W-:-:S03]  /*1ee0*/  LOP3.LUT R7, R32, R7, RZ, 0x3c, !PT ;  /* 0x0000000720077212 */ /* 0x000fc600078e3cff */
[----:B------:R-:W-:Y:S01]  /*1ef0*/  @!P0 IMAD.MOV.U32 R30, RZ, RZ, R22 ;  /* 0x000000ffff1e8224 */ /* 0x000fe200078e0016 */
[----:B------:R-:W-:Y:S01]  /*1f00*/  ISETP.GE.AND P0, PT, R7, RZ, PT ;  /* 0x000000ff0700720c */ /* 0x000fe20003f06270 */
[----:B------:R-:W-:-:S05]  /*1f10*/  IMAD.SHL.U32 R22, R24, 0x4, RZ ;  /* 0x0000000418167824 */ /* 0x000fca00078e00ff */
[C---:B------:R-:W-:Y:S02]  /*1f20*/  LOP3.LUT R22, R23.reuse, R22, RZ, 0x3c, !PT ;  /* 0x0000001617167212 */ /* 0x040fe400078e3cff */
[----:B------:R-:W-:-:S06]  /*1f30*/  LOP3.LUT R23, R23, R32, RZ, 0x3c, !PT ;  /* 0x0000002017177212 */ /* 0x000fcc00078e3cff */
[----:B------:R-:W0:Y:S02]  /*1f40*/  I2F.F64.S64 R22, R22 ;  /* 0x0000001600167312 */ /* 0x000e240000301c00 */
[----:B0-----:R-:W-:-:S10]  /*1f50*/  DMUL R24, R22, UR6 ;  /* 0x0000000616187c28 */ /* 0x001fd40008000000 */
[----:B------:R-:W0:Y:S02]  /*1f60*/  F2F.F32.F64 R24, R24 ;  /* 0x0000001800187310 */ /* 0x000e240000301000 */
[----:B0-----:R-:W-:-:S07]  /*1f70*/  FSEL R31, -R24, R24, !P0 ;  /* 0x00000018181f7208 */ /* 0x001fce0004000100 */
.L_x_13:
[----:B------:R-:W-:Y:S05]  /*1f80*/  BSYNC B0 ;  /* 0x0000000000007941 */ /* 0x000fea0003800000 */
.L_x_12:
[----:B------:R-:W-:Y:S01]  /*1f90*/  LOP3.LUT R7, R30, 0x1, RZ, 0xc0, !PT ;  /* 0x000000011e077812 */ /* 0x000fe200078ec0ff */
[----:B------:R-:W-:Y:S01]  /*1fa0*/  FMUL.FTZ R32, R31, R31 ;  /* 0x0000001f1f207220 */ /* 0x000fe20000410000 */
[----:B0-----:R-:W-:Y:S01]  /*1fb0*/  IMAD.MOV.U32 R22, RZ, RZ, -0x46b2bead ;  /* 0xb94d4153ff167424 */ /* 0x001fe200078e00ff */
[----:B------:R-:W-:Y:S01]  /*1fc0*/  MOV R24, 0xbe2aaaa8 ;  /* 0xbe2aaaa800187802 */ /* 0x000fe20000000f00 */
[----:B------:R-:W-:Y:S01]  /*1fd0*/  IMAD.MOV.U32 R23, RZ, RZ, 0x3c0885e4 ;  /* 0x3c0885e4ff177424 */ /* 0x000fe200078e00ff */
[----:B------:R-:W-:Y:S01]  /*1fe0*/  ISETP.NE.U32.AND P0, PT, R7, 0x1, PT ;  /* 0x000000010700780c */ /* 0x000fe20003f05070 */
[----:B------:R-:W-:Y:S01]  /*1ff0*/  BSSY B0, `(.L_x_15) ;  /* 0x0000044000007945 */ /* 0x000fe20003800000 */
[----:B------:R-:W-:-:S11]  /*2000*/  FSETP.GE.AND P1, PT, R29, 105615, PT ;  /* 0x47ce47801d00780b */ /* 0x000fd60003f26000 */
[----:B------:R-:W-:Y:S02]  /*2010*/  @!P0 IMAD.MOV.U32 R7, RZ, RZ, 0x37cbac00 ;  /* 0x37cbac00ff078424 */ /* 0x000fe400078e00ff */
[----:B------:R-:W-:Y:S02]  /*2020*/  @!P0 IMAD.MOV.U32 R23, RZ, RZ, 0x3d2aaabb ;  /* 0x3d2aaabbff178424 */ /* 0x000fe400078e00ff */
[----:B------:R-:W-:Y:S01]  /*2030*/  @!P0 FFMA.FTZ R22, R32, R7, -0.0013887860113754868507 ;  /* 0xbab607ed20168423 */ /* 0x000fe20000010007 */
[----:B------:R-:W-:Y:S01]  /*2040*/  FSEL R7, R31, 1, P0 ;  /* 0x3f8000001f077808 */ /* 0x000fe20000000000 */
[----:B------:R-:W-:Y:S01]  /*2050*/  @!P0 IMAD.MOV.U32 R24, RZ, RZ, -0x41000001 ;  /* 0xbeffffffff188424 */ /* 0x000fe200078e00ff */
[----:B------:R-:W-:Y:S01]  /*2060*/  LOP3.LUT P0, RZ, R30, 0x2, RZ, 0xc0, !PT ;  /* 0x000000021eff7812 */ /* 0x000fe2000780c0ff */
[C---:B------:R-:W-:Y:S02]  /*2070*/  FFMA.FTZ R23, R32.reuse, R22, R23 ;  /* 0x0000001620177223 */ /* 0x040fe40000010017 */
[----:B------:R-:W-:-:S02]  /*2080*/  FFMA.FTZ R22, R32, R7, RZ ;  /* 0x0000000720167223 */ /* 0x000fc400000100ff */
[----:B------:R-:W-:-:S04]  /*2090*/  FFMA.FTZ R24, R32, R23, R24 ;  /* 0x0000001720187223 */ /* 0x000fc80000010018 */
[----:B------:R-:W-:-:S04]  /*20a0*/  FFMA.FTZ R7, R22, R24, R7 ;  /* 0x0000001816077223 */ /* 0x000fc80000010007 */
[----:B------:R-:W-:Y:S01]  /*20b0*/  @P0 FFMA.FTZ R7, R7, -1, RZ ;  /* 0xbf80000007070823 */ /* 0x000fe200000100ff */
[----:B------:R-:W-:Y:S06]  /*20c0*/  @!P1 BRA `(.L_x_16) ;  /* 0x0000000000d89947 */ /* 0x000fec0003800000 */
        /* <DEDUP_REMOVED lines=10> */
[----:B------:R-:W-:Y:S02]  /*2170*/  ULDC.64 UR6, c[0x4][0x8] ;  /* 0x0100020000067ab9 */ /* 0x000fe40000000a00 */
[----:B------:R-:W-:Y:S02]  /*2180*/  VIADD R30, R11, 0xffffff80 ;  /* 0xffffff800b1e7836 */ /* 0x000fe40000000000 */
[----:B------:R-:W-:-:S03]  /*2190*/  IMAD.MOV.U32 R11, RZ, RZ, R1 ;  /* 0x000000ffff0b7224 */ /* 0x000fc600078e0001 */
[----:B------:R-:W-:-:S07]  /*21a0*/  SHF.R.U32.HI R30, RZ, 0x5, R30 ;  /* 0x00000005ff1e7819 */ /* 0x000fce000001161e */
.L_x_17:
[----:B------:R-:W-:-:S04]  /*21b0*/  IADD3 R22, P0, R31, UR6, RZ ;  /* 0x000000061f167c10 */ /* 0x000fc8000ff1e0ff */
[----:B------:R-:W-:-:S06]  /*21c0*/  IADD3.X R23, R32, UR7, RZ, P0, !PT ;  /* 0x0000000720177c10 */ /* 0x000fcc00087fe4ff */
        /* <DEDUP_REMOVED lines=20> */
[----:B------:R-:W-:-:S02]  /*2310*/  ISETP.GE.AND P1, PT, R8, RZ, PT ;  /* 0x000000ff0800720c */ /* 0x000fc40003f26270 */
[-C--:B--2---:R-:W-:Y:S02]  /*2320*/  SHF.L.W.U32.HI R11, R22, R29.reuse, R11 ;  /* 0x0000001d160b7219 */ /* 0x084fe40000010e0b */
[----:B---3--:R-:W-:Y:S02]  /*2330*/  @P0 SHF.L.W.U32.HI R22, R23, R29, R22 ;  /* 0x0000001d17160219 */ /* 0x008fe40000010e16 */
[--C-:B0-----:R-:W-:Y:S02]  /*2340*/  SHF.R.U32.HI R12, RZ, 0x1e, R11.reuse ;  /* 0x0000001eff0c7819 */ /* 0x101fe4000001160b */
[C---:B------:R-:W-:Y:S01]  /*2350*/  SHF.L.W.U32.HI R29, R22.reuse, 0x2, R11 ;  /* 0x00000002161d7819 */ /* 0x040fe20000010e0b */
[----:B------:R-:W-:-:S03]  /*2360*/  IMAD.SHL.U32 R22, R22, 0x4, RZ ;  /* 0x0000000416167824 */ /* 0x000fc600078e00ff */
[----:B------:R-:W-:Y:S02]  /*2370*/  SHF.R.S32.HI R23, RZ, 0x1f, R29 ;  /* 0x0000001fff177819 */ /* 0x000fe4000001141d */
[----:B------:R-:W-:Y:S02]  /*2380*/  LOP3.LUT R8, R29, R8, RZ, 0x3c, !PT ;  /* 0x000000081d087212 */ /* 0x000fe400078e3cff */
[C---:B------:R-:W-:Y:S02]  /*2390*/  LOP3.LUT R22, R23.reuse, R22, RZ, 0x3c, !PT ;  /* 0x0000001617167212 */ /* 0x040fe400078e3cff */
[----:B------:R-:W-:Y:S02]  /*23a0*/  LOP3.LUT R23, R23, R29, RZ, 0x3c, !PT ;  /* 0x0000001d17177212 */ /* 0x000fe400078e3cff */
[----:B------:R-:W-:Y:S02]  /*23b0*/  LEA.HI R12, R29, R12, RZ, 0x1 ;  /* 0x0000000c1d0c7211 */ /* 0x000fe400078f08ff */
[----:B------:R-:W-:-:S02]  /*23c0*/  ISETP.GE.AND P0, PT, R8, RZ, PT ;  /* 0x000000ff0800720c */ /* 0x000fc40003f06270 */
[----:B------:R-:W0:Y:S01]  /*23d0*/  I2F.F64.S64 R22, R22 ;  /* 0x0000001600167312 */ /* 0x000e220000301c00 */
[----:B------:R-:W-:-:S04]  /*23e0*/  IMAD.MOV R8, RZ, RZ, -R12 ;  /* 0x000000ffff087224 */ /* 0x000fc800078e0a0c */
[----:B------:R-:W-:Y:S01]  /*23f0*/  @!P1 IMAD.MOV.U32 R12, RZ, RZ, R8 ;  /* 0x000000ffff0c9224 */ /* 0x000fe200078e0008 */
[----:B0-----:R-:W-:-:S10]  /*2400*/  DMUL R24, R22, UR6 ;  /* 0x0000000616187c28 */ /* 0x001fd40008000000 */
[----:B------:R-:W0:Y:S02]  /*2410*/  F2F.F32.F64 R24, R24 ;  /* 0x0000001800187310 */ /* 0x000e240000301000 */
[----:B0-----:R-:W-:-:S07]  /*2420*/  FSEL R11, -R24, R24, !P0 ;  /* 0x00000018180b7208 */ /* 0x001fce0004000100 */
.L_x_16:
[----:B------:R-:W-:Y:S05]  /*2430*/  BSYNC B0 ;  /* 0x0000000000007941 */ /* 0x000fea0003800000 */
.L_x_15:
[----:B------:R-:W-:Y:S01]  /*2440*/  LOP3.LUT R8, R12, 0x1, RZ, 0xc0, !PT ;  /* 0x000000010c087812 */ /* 0x000fe200078ec0ff */
[----:B------:R-:W-:Y:S01]  /*2450*/  FMUL.FTZ R30, R11, R11 ;  /* 0x0000000b0b1e7220 */ /* 0x000fe20000410000 */
[----:B------:R-:W-:Y:S01]  /*2460*/  MOV R22, 0xb94d4153 ;  /* 0xb94d415300167802 */ /* 0x000fe20000000f00 */
[----:B------:R-:W-:Y:S01]  /*2470*/  IMAD.MOV.U32 R23, RZ, RZ, 0x3c0885e4 ;  /* 0x3c0885e4ff177424 */ /* 0x000fe200078e00ff */
[----:B------:R-:W-:Y:S01]  /*2480*/  ISETP.NE.U32.AND P0, PT, R8, 0x1, PT ;  /* 0x000000010800780c */ /* 0x000fe20003f05070 */
[----:B------:R-:W-:Y:S01]  /*2490*/  IMAD.MOV.U32 R24, RZ, RZ, -0x41d55558 ;  /* 0xbe2aaaa8ff187424 */ /* 0x000fe200078e00ff */
[----:B------:R-:W-:Y:S01]  /*24a0*/  FSETP.GE.AND P2, PT, R27, 105615, PT ;  /* 0x47ce47801b00780b */ /* 0x000fe20003f46000 */
[----:B------:R-:W-:Y:S01]  /*24b0*/  BSSY B0, `(.L_x_18) ;  /* 0x0000043000007945 */ /* 0x000fe20003800000 */
[----:B------:R-:W-:Y:S02]  /*24c0*/  LOP3.LUT P1, RZ, R12, 0x2, RZ, 0xc0, !PT ;  /* 0x000000020cff7812 */ /* 0x000fe4000782c0ff */
[----:B------:R-:W-:-:S05]  /*24d0*/  FSEL R8, R11, 1, P0 ;  /* 0x3f8000000b087808 */ /* 0x000fca0000000000 */
[C---:B------:R-:W-:Y:S02]  /*24e0*/  FFMA.FTZ R11, R30.reuse, R8, RZ ;  /* 0x000000081e0b7223 */ /* 0x040fe400000100ff */
[----:B------:R-:W-:Y:S02]  /*24f0*/  @!P0 IMAD.MOV.U32 R25, RZ, RZ, 0x37cbac00 ;  /* 0x37cbac00ff198424 */ /* 0x000fe400078e00ff */
[----:B------:R-:W-:Y:S02]  /*2500*/  @!P0 IMAD.MOV.U32 R23, RZ, RZ, 0x3d2aaabb ;  /* 0x3d2aaabbff178424 */ /* 0x000fe400078e00ff */
[----:B------:R-:W-:Y:S01]  /*2510*/  @!P0 FFMA.FTZ R22, R30, R25, -0.0013887860113754868507 ;  /* 0xbab607ed1e168423 */ /* 0x000fe20000010019 */
[----:B------:R-:W-:-:S03]  /*2520*/  @!P0 IMAD.MOV.U32 R24, RZ, RZ, -0x41000001 ;  /* 0xbeffffffff188424 */ /* 0x000fc600078e00ff */
[----:B------:R-:W-:-:S04]  /*2530*/  FFMA.FTZ R23, R30, R22, R23 ;  /* 0x000000161e177223 */ /* 0x000fc80000010017 */
[----:B------:R-:W-:-:S04]  /*2540*/  FFMA.FTZ R23, R30, R23, R24 ;  /* 0x000000171e177223 */ /* 0x000fc80000010018 */
[----:B------:R-:W-:-:S04]  /*2550*/  FFMA.FTZ R8, R11, R23, R8 ;  /* 0x000000170b087223 */ /* 0x000fc80000010008 */
[----:B------:R-:W-:Y:S01]  /*2560*/  @P1 FFMA.FTZ R8, R8, -1, RZ ;  /* 0xbf80000008081823 */ /* 0x000fe200000100ff */
[----:B------:R-:W-:Y:S06]  /*2570*/  @!P2 BRA `(.L_x_19) ;  /* 0x0000000000d8a947 */ /* 0x000fec0003800000 */
[----:B------:R-:W-:Y:S01]  /*2580*/  @!P3 FMUL.FTZ R13, RZ, R9 ;  /* 0x00000009ff0db220 */ /* 0x000fe20000410000 */
[----:B------:R-:W-:Y:S01]  /*2590*/  @!P3 MOV R14, RZ ;  /* 0x000000ff000eb202 */ /* 0x000fe20000000f00 */
[----:B------:R-:W-:Y:S06]  /*25a0*/  @!P3 BRA `(.L_x_19) ;  /* 0x0000000000ccb947 */ /* 0x000fec0003800000 */
[----:B------:R-:W-:Y:S01]  /*25b0*/  SHF.R.U32.HI R25, RZ, 0x17, R9 ;  /* 0x00000017ff197819 */ /* 0x000fe20000011609 */
[----:B------:R-:W-:Y:S01]  /*25c0*/  IMAD.SHL.U32 R12, R9, 0x100, RZ ;  /* 0x00000100090c7824 */ /* 0x000fe200078e00ff */
[----:B------:R-:W-:Y:S01]  /*25d0*/  ULDC.64 UR6, c[0x4][0x8] ;  /* 0x0100020000067ab9 */ /* 0x000fe20000000a00 */
[----:B------:R-:W-:Y:S01]  /*25e0*/  IMAD.MOV.U32 R14, RZ, RZ, RZ ;  /* 0x000000ffff0e7224 */ /* 0x000fe200078e00ff */
[----:B------:R-:W-:Y:S01]  /*25f0*/  LOP3.LUT R11, R25, 0xe0, RZ, 0xc0, !PT ;  /* 0x000000e0190b7812 */ /* 0x000fe200078ec0ff */
[----:B------:R-:W-:Y:S01]  /*2600*/  IMAD.MOV.U32 R27, RZ, RZ, RZ ;  /* 0x000000ffff1b7224 */ /* 0x000fe200078e00ff */
[----:B------:R-:W-:Y:S01]  /*2610*/  LOP3.LUT R30, R12, 0x80000000, RZ, 0xfc, !PT ;  /* 0x800000000c1e7812 */ /* 0x000fe200078efcff */
[----:B------:R-:W-:Y:S02]  /*2620*/  IMAD.MOV.U32 R29, RZ, RZ, RZ ;  /* 0x000000ffff1d7224 */ /* 0x000fe400078e00ff */
[----:B------:R-:W-:Y:S01]  /*2630*/  VIADD R24, R11, 0xffffff80 ;  /* 0xffffff800b187836 */ /* 0x000fe20000000000 */
[----:B------:R-:W-:-:S04]  /*2640*/  MOV R11, R1 ;  /* 0x00000001000b7202 */ /* 0x000fc80000000f00 */
[----:B------:R-:W-:-:S07]  /*2650*/  SHF.R.U32.HI R24, RZ, 0x5, R24 ;  /* 0x00000005ff187819 */ /* 0x000fce0000011618 */
.L_x_20:
        /* <DEDUP_REMOVED lines=14> */
[C---:B------:R-:W-:Y:S01]  /*2740*/  LOP3.LUT P0, RZ, R9.reuse, 0xf800000, RZ, 0xc0, !PT ;  /* 0x0f80000009ff7812 */ /* 0x040fe2000780c0ff */
        /* <DEDUP_REMOVED lines=9> */
[----:B---3--:R-:W-:-:S04]  /*27e0*/  @P0 SHF.L.W.U32.HI R12, R13, R25, R12 ;  /* 0x000000190d0c0219 */ /* 0x008fc80000010e0c */
[C-C-:B------:R-:W-:Y:S02]  /*27f0*/  SHF.L.W.U32.HI R24, R12.reuse, 0x2, R11.reuse ;  /* 0x000000020c187819 */ /* 0x140fe40000010e0b */
[----:B------:R-:W-:Y:S02]  /*2800*/  SHF.L.U32 R12, R12, 0x2, RZ ;  /* 0x000000020c0c7819 */ /* 0x000fe400000006ff */
[----:B------:R-:W-:Y:S02]  /*2810*/  SHF.R.S32.HI R13, RZ, 0x1f, R24 ;  /* 0x0000001fff0d7819 */ /* 0x000fe40000011418 */
[----:B------:R-:W-:Y:S02]  /*2820*/  SHF.R.U32.HI R11, RZ, 0x1e, R11 ;  /* 0x0000001eff0b7819 */ /* 0x000fe4000001160b */
[C---:B------:R-:W-:Y:S02]  /*2830*/  LOP3.LUT R12, R13.reuse, R12, RZ, 0x3c, !PT ;  /* 0x0000000c0d0c7212 */ /* 0x040fe400078e3cff */
[----:B------:R-:W-:-:S02]  /*2840*/  LOP3.LUT R13, R13, R24, RZ, 0x3c, !PT ;  /* 0x000000180d0d7212 */ /* 0x000fc400078e3cff */
[C---:B------:R-:W-:Y:S02]  /*2850*/  LOP3.LUT R9, R24.reuse, R9, RZ, 0x3c, !PT ;  /* 0x0000000918097212 */ /* 0x040fe400078e3cff */
[----:B0-----:R-:W-:Y:S02]  /*2860*/  LEA.HI R14, R24, R11, RZ, 0x1 ;  /* 0x0000000b180e7211 */ /* 0x001fe400078f08ff */
[----:B------:R-:W0:Y:S01]  /*2870*/  I2F.F64.S64 R12, R12 ;  /* 0x0000000c000c7312 */ /* 0x000e220000301c00 */
[----:B------:R-:W-:Y:S02]  /*2880*/  ISETP.GE.AND P0, PT, R9, RZ, PT ;  /* 0x000000ff0900720c */ /* 0x000fe40003f06270 */
[----:B------:R-:W-:-:S04]  /*2890*/  IMAD.MOV R9, RZ, RZ, -R14 ;  /* 0x000000ffff097224 */ /* 0x000fc800078e0a0e */
[----:B------:R-:W-:Y:S01]  /*28a0*/  @!P1 IMAD.MOV.U32 R14, RZ, RZ, R9 ;  /* 0x000000ffff0e9224 */ /* 0x000fe200078e0009 */
[----:B0-----:R-:W-:-:S10]  /*28b0*/  DMUL R22, R12, UR6 ;  /* 0x000000060c167c28 */ /* 0x001fd40008000000 */
[----:B------:R-:W0:Y:S02]  /*28c0*/  F2F.F32.F64 R22, R22 ;  /* 0x0000001600167310 */ /* 0x000e240000301000 */
[----:B0-----:R-:W-:-:S07]  /*28d0*/  FSEL R13, -R22, R22, !P0 ;  /* 0x00000016160d7208 */ /* 0x001fce0004000100 */
.L_x_19:
[----:B------:R-:W-:Y:S05]  /*28e0*/  BSYNC B0 ;  /* 0x0000000000007941 */ /* 0x000fea0003800000 */
.L_x_18:
[C---:B------:R-:W-:Y:S01]  /*28f0*/  LOP3.LUT R9, R14.reuse, 0x1, RZ, 0xc0, !PT ;  /* 0x000000010e097812 */ /* 0x040fe200078ec0ff */
[----:B------:R-:W-:Y:S01]  /*2900*/  FMUL.FTZ R23, R13, R13 ;  /* 0x0000000d0d177220 */ /* 0x000fe20000410000 */
[----:B------:R-:W-:Y:S01]  /*2910*/  IMAD.MOV.U32 R11, RZ, RZ, -0x46b2bead ;  /* 0xb94d4153ff0b7424 */ /* 0x000fe200078e00ff */
[----:B------:R-:W-:Y:S01]  /*2920*/  MOV R22, 0xbe2aaaa8 ;  /* 0xbe2aaaa800167802 */ /* 0x000fe20000000f00 */
[----:B------:R-:W-:Y:S01]  /*2930*/  IMAD.MOV.U32 R12, RZ, RZ, 0x3c0885e4 ;  /* 0x3c0885e4ff0c7424 */ /* 0x000fe200078e00ff */
[----:B------:R-:W-:Y:S01]  /*2940*/  ISETP.NE.U32.AND P0, PT, R9, 0x1, PT ;  /* 0x000000010900780c */ /* 0x000fe20003f05070 */
[----:B------:R-:W-:Y:S01]  /*2950*/  BSSY B0, `(.L_x_21) ;  /* 0x0000041000007945 */ /* 0x000fe20003800000 */
[----:B------:R-:W-:Y:S02]  /*2960*/  LOP3.LUT P1, RZ, R14, 0x2, RZ, 0xc0, !PT ;  /* 0x000000020eff7812 */ /* 0x000fe4000782c0ff */
[----:B------:R-:W-:-:S09]  /*2970*/  FSEL R9, R13, 1, P0 ;  /* 0x3f8000000d097808 */ /* 0x000fd20000000000 */
[----:B------:R-:W-:Y:S02]  /*2980*/  @!P0 IMAD.MOV.U32 R24, RZ, RZ, 0x37cbac00 ;  /* 0x37cbac00ff188424 */ /* 0x000fe400078e00ff */
[----:B------:R-:W-:Y:S02]  /*2990*/  @!P0 IMAD.MOV.U32 R12, RZ, RZ, 0x3d2aaabb ;  /* 0x3d2aaabbff0c8424 */ /* 0x000fe400078e00ff */
[----:B------:R-:W-:Y:S01]  /*29a0*/  @!P0 FFMA.FTZ R11, R23, R24, -0.0013887860113754868507 ;  /* 0xbab607ed170b8423 */ /* 0x000fe20000010018 */
[----:B------:R-:W-:-:S03]  /*29b0*/  @!P0 IMAD.MOV.U32 R22, RZ, RZ, -0x41000001 ;  /* 0xbeffffffff168424 */ /* 0x000fc600078e00ff */
[C---:B------:R-:W-:Y:S01]  /*29c0*/  FFMA.FTZ R11, R23.reuse, R11, R12 ;  /* 0x0000000b170b7223 */ /* 0x040fe2000001000c */
[----:B------:R-:W-:-:S03]  /*29d0*/  FFMA.FTZ R12, R23, R9, RZ ;  /* 0x00000009170c7223 */ /* 0x000fc600000100ff */
        /* <DEDUP_REMOVED lines=9> */
[----:B------:R-:W-:Y:S01]  /*2a70*/  CS2R R26, SRZ ;  /* 0x00000000001a7805 */ /* 0x000fe2000001ff00 */
[----:B------:R-:W-:Y:S01]  /*2a80*/  IMAD.MOV.U32 R12, RZ, RZ, RZ ;  /* 0x000000ffff0c7224 */ /* 0x000fe200078e00ff */
[----:B------:R-:W-:Y:S01]  /*2a90*/  LOP3.LUT R11, R15, 0xe0, RZ, 0xc0, !PT ;  /* 0x000000e00f0b7812 */ /* 0x000fe200078ec0ff */
[----:B------:R-:W-:Y:S01]  /*2aa0*/  ULDC.64 UR6, c[0x4][0x8] ;  /* 0x0100020000067ab9 */ /* 0x000fe20000000a00 */
[----:B------:R-:W-:Y:S02]  /*2ab0*/  LOP3.LUT R29, R13, 0x80000000, RZ, 0xfc, !PT ;  /* 0x800000000d1d7812 */ /* 0x000fe400078efcff */
[----:B------:R-:W-:Y:S01]  /*2ac0*/  IADD3 R14, R11, -0x80, RZ ;  /* 0xffffff800b0e7810 */ /* 0x000fe20007ffe0ff */
[----:B------:R-:W-:-:S03]  /*2ad0*/  IMAD.MOV.U32 R11, RZ, RZ, R1 ;  /* 0x000000ffff0b7224 */ /* 0x000fc600078e0001 */
[----:B------:R-:W-:-:S07]  /*2ae0*/  SHF.R.U32.HI R14, RZ, 0x5, R14 ;  /* 0x00000005ff0e7819 */ /* 0x000fce000001160e */
.L_x_23:
[----:B------:R-:W-:-:S04]  /*2af0*/  IADD3 R22, P0, R26, UR6, RZ ;  /* 0x000000061a167c10 */ /* 0x000fc8000ff1e0ff */
[----:B------:R-:W-:-:S06]  /*2b00*/  IADD3.X R23, R27, UR7, RZ, P0, !PT ;  /* 0x000000071b177c10 */ /* 0x000fcc00087fe4ff */
[----:B------:R-:W2:Y:S01]  /*2b10*/  LDG.E.CONSTANT R23, desc[UR4][R22.64] ;  /* 0x0000000416177981 */ /* 0x000ea2000c1e9900 */
[----:B------:R-:W-:Y:S01]  /*2b20*/  IADD3 R26, P1, R26, 0x4, RZ ;  /* 0x000000041a1a7810 */ /* 0x000fe20007f3e0ff */
[----:B------:R-:W-:-:S03]  /*2b30*/  IMAD.MOV.U32 R13, RZ, RZ, RZ ;  /* 0x000000ffff0d7224 */ /* 0x000fc600078e00ff */
[----:B------:R-:W-:Y:S01]  /*2b40*/  ISETP.NE.U32.AND P0, PT, R26, 0x18, PT ;  /* 0x000000181a00780c */ /* 0x000fe20003f05070 */
[----:B------:R-:W-:-:S05]  /*2b50*/  IMAD.X R27, RZ, RZ, R27, P1 ;  /* 0x000000ffff1b7224 */ /* 0x000fca00008e061b */
        /* <DEDUP_REMOVED lines=17> */
[--C-:B------:R-:W-:Y:S02]  /*2c70*/  SHF.R.U32.HI R26, RZ, 0x1e, R11.reuse ;  /* 0x0000001eff1a7819 */ /* 0x100fe4000001160b */
[C---:B------:R-:W-:Y:S02]  /*2c80*/  SHF.L.W.U32.HI R13, R14.reuse, 0x2, R11 ;  /* 0x000000020e0d7819 */ /* 0x040fe40000010e0b */
[----:B------:R-:W-:Y:S02]  /*2c90*/  SHF.L.U32 R14, R14, 0x2, RZ ;  /* 0x000000020e0e7819 */ /* 0x000fe400000006ff */
[----:B------:R-:W-:-:S02]  /*2ca0*/  SHF.R.S32.HI R15, RZ, 0x1f, R13 ;  /* 0x0000001fff0f7819 */ /* 0x000fc4000001140d */
[----:B------:R-:W-:Y:S02]  /*2cb0*/  LOP3.LUT R10, R13, R10, RZ, 0x3c, !PT ;  /* 0x0000000a0d0a7212 */ /* 0x000fe400078e3cff */
[C---:B------:R-:W-:Y:S02]  /*2cc0*/  LOP3.LUT R14, R15.reuse, R14, RZ, 0x3c, !PT ;  /* 0x0000000e0f0e7212 */ /* 0x040fe400078e3cff */
[----:B------:R-:W-:Y:S02]  /*2cd0*/  LOP3.LUT R15, R15, R13, RZ, 0x3c, !PT ;  /* 0x0000000d0f0f7212 */ /* 0x000fe400078e3cff */
[----:B------:R-:W-:Y:S02]  /*2ce0*/  LEA.HI R26, R13, R26, RZ, 0x1 ;  /* 0x0000001a0d1a7211 */ /* 0x000fe400078f08ff */
[----:B------:R-:W-:Y:S02]  /*2cf0*/  ISETP.GE.AND P0, PT, R10, RZ, PT ;  /* 0x000000ff0a00720c */ /* 0x000fe40003f06270 */
[----:B------:R-:W1:Y:S01]  /*2d00*/  I2F.F64.S64 R14, R14 ;  /* 0x0000000e000e7312 */ /* 0x000e620000301c00 */
[----:B------:R-:W-:-:S04]  /*2d10*/  IMAD.MOV R10, RZ, RZ, -R26 ;  /* 0x000000ffff0a7224 */ /* 0x000fc800078e0a1a */
[----:B------:R-:W-:Y:S01]  /*2d20*/  @!P1 IMAD.MOV.U32 R26, RZ, RZ, R10 ;  /* 0x000000ffff1a9224 */ /* 0x000fe200078e000a */
[----:B-1----:R-:W-:-:S10]  /*2d30*/  DMUL R22, R14, UR6 ;  /* 0x000000060e167c28 */ /* 0x002fd40008000000 */
[----:B------:R-:W1:Y:S02]  /*2d40*/  F2F.F32.F64 R22, R22 ;  /* 0x0000001600167310 */ /* 0x000e640000301000 */
[----:B01----:R-:W-:-:S07]  /*2d50*/  FSEL R15, -R22, R22, !P0 ;  /* 0x00000016160f7208 */ /* 0x003fce0004000100 */
.L_x_22:
[----:B------:R-:W-:Y:S05]  /*2d60*/  BSYNC B0 ;  /* 0x0000000000007941 */ /* 0x000fea0003800000 */
.L_x_21:
[C---:B------:R-:W-:Y:S01]  /*2d70*/  LOP3.LUT R10, R26.reuse, 0x1, RZ, 0xc0, !PT ;  /* 0x000000011a0a7812 */ /* 0x040fe200078ec0ff */
[C---:B------:R-:W-:Y:S01]  /*2d80*/  FMUL.FTZ R22, R15.reuse, R15 ;  /* 0x0000000f0f167220 */ /* 0x040fe20000410000 */
[----:B------:R-:W-:Y:S01]  /*2d90*/  IMAD.MOV.U32 R11, RZ, RZ, 0x3c0885e4 ;  /* 0x3c0885e4ff0b7424 */ /* 0x000fe200078e00ff */
[----:B------:R-:W-:Y:S01]  /*2da0*/  LOP3.LUT P1, RZ, R26, 0x2, RZ, 0xc0, !PT ;  /* 0x000000021aff7812 */ /* 0x000fe2000782c0ff */
[----:B-----5:R-:W-:Y:S01]  /*2db0*/  HADD2.F32 R12, -RZ, R20.H0_H0 ;  /* 0x20000014ff0c7230 */ /* 0x020fe20000004100 */
[----:B------:R-:W-:Y:S01]  /*2dc0*/  ISETP.NE.U32.AND P0, PT, R10, 0x1, PT ;  /* 0x000000010a00780c */ /* 0x000fe20003f05070 */
[----:B------:R-:W-:Y:S01]  /*2dd0*/  IMAD.MOV.U32 R10, RZ, RZ, -0x46b2bead ;  /* 0xb94d4153ff0a7424 */ /* 0x000fe200078e00ff */
[----:B------:R-:W-:Y:S01]  /*2de0*/  ULDC UR6, c[0x0][0x228] ;  /* 0x00008a0000067ab9 */ /* 0x000fe20000000800 */
[----:B------:R-:W-:Y:S01]  /*2df0*/  HADD2.F32 R20, -RZ, R20.H1_H1 ;  /* 0x30000014ff147230 */ /* 0x000fe20000004100 */
[----:B------:R-:W-:Y:S01]  /*2e00*/  FSEL R15, R15, 1, P0 ;  /* 0x3f8000000f0f7808 */ /* 0x000fe20000000000 */
[----:B------:R-:W-:-:S02]  /*2e10*/  HADD2.F32 R13, -RZ, R18.H1_H1 ;  /* 0x30000012ff0d7230 */ /* 0x000fc40000004100 */
[----:B------:R-:W-:Y:S02]  /*2e20*/  HADD2.F32 R18, -RZ, R18.H0_H0 ;  /* 0x20000012ff127230 */ /* 0x000fe40000004100 */
[----:B------:R-:W-:Y:S01]  /*2e30*/  @!P6 FADD R13, RZ, -R20 ;  /* 0x80000014ff0de221 */ /* 0x000fe20000000000 */
[----:B------:R-:W-:Y:S01]  /*2e40*/  @!P6 FADD R18, RZ, -R12 ;  /* 0x8000000cff12e221 */ /* 0x000fe20000000000 */
[----:B------:R-:W-:Y:S02]  /*2e50*/  IMAD.MOV.U32 R20, RZ, RZ, -0x41d55558 ;  /* 0xbe2aaaa8ff147424 */ /* 0x000fe400078e00ff */
[----:B------:R-:W-:Y:S01]  /*2e60*/  HADD2.F32 R14, -RZ, R19.H0_H0 ;  /* 0x20000013ff0e7230 */ /* 0x000fe20000004100 */
[----:B------:R-:W-:Y:S01]  /*2e70*/  @!P0 MOV R11, 0x3d2aaabb ;  /* 0x3d2aaabb000b8802 */ /* 0x000fe20000000f00 */
[----:B------:R-:W-:Y:S02]  /*2e80*/  @!P0 IMAD.MOV.U32 R23, RZ, RZ, 0x37cbac00 ;  /* 0x37cbac00ff178424 */ /* 0x000fe400078e00ff */
[----:B------:R-:W-:Y:S01]  /*2e90*/  FMUL R18, R18, R7 ;  /* 0x0000000712127220 */ /* 0x000fe20000400000 */
[----:B------:R-:W-:-:S02]  /*2ea0*/  HADD2.F32 R12, -RZ, R19.H1_H1 ;  /* 0x30000013ff0c7230 */ /* 0x000fc40000004100 */
[----:B------:R-:W-:Y:S01]  /*2eb0*/  FMUL R8, R13, R8 ;  /* 0x000000080d087220 */ /* 0x000fe20000400000 */
[C---:B------:R-:W-:Y:S01]  /*2ec0*/  @!P0 FFMA.FTZ R10, R22.reuse, R23, -0.0013887860113754868507 ;  /* 0xbab607ed160a8423 */ /* 0x040fe20000010017 */
[----:B------:R-:W-:Y:S02]  /*2ed0*/  @!P0 IMAD.MOV.U32 R20, RZ, RZ, -0x41000001 ;  /* 0xbeffffffff148424 */ /* 0x000fe400078e00ff */
[----:B------:R-:W-:Y:S02]  /*2ee0*/  HADD2.F32 R24, -RZ, R21.H0_H0 ;  /* 0x20000015ff187230 */ /* 0x000fe40000004100 */
[----:B------:R-:W-:Y:S01]  /*2ef0*/  FFMA.FTZ R23, R22, R10, R11 ;  /* 0x0000000a16177223 */ /* 0x000fe2000001000b */
[----:B------:R-:W-:Y:S01]  /*2f00*/  LEA.HI R10, R28, R28, RZ, 0x5 ;  /* 0x0000001c1c0a7211 */ /* 0x000fe200078f28ff */
[----:B------:R-:W-:Y:S02]  /*2f10*/  HADD2.F32 R21, -RZ, R21.H1_H1 ;  /* 0x30000015ff157230 */ /* 0x000fe40000004100 */
[----:B------:R-:W-:Y:S01]  /*2f20*/  FFMA.FTZ R20, R22, R23, R20 ;  /* 0x0000001716147223 */ /* 0x000fe20000010014 */
[----:B------:R-:W-:Y:S01]  /*2f30*/  LOP3.LUT R19, R10, 0x1ffffe0, RZ, 0xc0, !PT ;  /* 0x01ffffe00a137812 */ /* 0x000fe200078ec0ff */
[----:B------:R-:W-:Y:S01]  /*2f40*/  FFMA.FTZ R22, R22, R15, RZ ;  /* 0x0000000f16167223 */ /* 0x000fe200000100ff */
[----:B------:R-:W0:Y:S01]  /*2f50*/  LDC.64 R10, c[0x0][0x220] ;  /* 0x00008800ff0a7b82 */ /* 0x000e220000000a00 */
[----:B------:R-:W-:Y:S01]  /*2f60*/  @!P6 FADD R12, RZ, -R21 ;  /* 0x80000015ff0ce221 */ /* 0x000fe20000000000 */
[----:B------:R-:W-:-:S02]  /*2f70*/  HADD2.F32 R21, -RZ, R16.H0_H0 ;  /* 0x20000010ff157230 */ /* 0x000fc40000004100 */
[----:B------:R-:W-:Y:S01]  /*2f80*/  FFMA.FTZ R7, R22, R20, R15 ;  /* 0x0000001416077223 */ /* 0x000fe2000001000f */
[----:B------:R-:W-:Y:S01]  /*2f90*/  @!P6 FADD R14, RZ, -R24 ;  /* 0x80000018ff0ee221 */ /* 0x000fe20000000000 */
[----:B------:R-:W-:Y:S02]  /*2fa0*/  IMAD.IADD R19, R28, 0x1, -R19 ;  /* 0x000000011c137824 */ /* 0x000fe400078e0a13 */
[----:B------:R-:W-:Y:S01]  /*2fb0*/  @P1 FFMA.FTZ R7, R7, -1, RZ ;  /* 0xbf80000007071823 */ /* 0x000fe200000100ff */
[----:B------:R-:W-:Y:S01]  /*2fc0*/  FFMA R18, R21, R0, R18 ;  /* 0x0000000015127223 */ /* 0x000fe20000000012 */
[----:B------:R-:W-:Y:S01]  /*2fd0*/  FMUL R13, R14, R9 ;  /* 0x000000090e0d7220 */ /* 0x000fe20000400000 */
[----:B------:R-:W-:Y:S02]  /*2fe0*/  HADD2.F32 R0, -RZ, R17.H0_H0 ;  /* 0x20000011ff007230 */ /* 0x000fe40000004100 */
[----:B------:R-:W-:Y:S01]  /*2ff0*/  FMUL R12, R12, R7 ;  /* 0x000000070c0c7220 */ /* 0x000fe20000400000 */
[----:B------:R-:W-:-:S02]  /*3000*/  HADD2.F32 R9, -RZ, R16.H1_H1 ;  /* 0x30000010ff097230 */ /* 0x000fc40000004100 */
[----:B------:R-:W-:Y:S02]  /*3010*/  HADD2.F32 R17, -RZ, R17.H1_H1 ;  /* 0x30000011ff117230 */ /* 0x000fe40000004100 */
[----:B------:R-:W-:Y:S01]  /*3020*/  FFMA R0, R0, R3, R13 ;  /* 0x0000000300007223 */ /* 0x000fe2000000000d */
[----:B------:R-:W-:Y:S02]  /*3030*/  IMAD R6, R19, UR6, R6 ;  /* 0x0000000613067c24 */ /* 0x000fe4000f8e0206 */
[----:B------:R-:W-:Y:S01]  /*3040*/  FFMA R9, R9, R2, R8 ;  /* 0x0000000209097223 */ /* 0x000fe20000000008 */
[----:B------:R-:W-:Y:S01]  /*3050*/  FFMA R17, R17, R4, R12 ;  /* 0x0000000411117223 */ /* 0x000fe2000000000c */
[----:B------:R-:W-:-:S03]  /*3060*/  IMAD R5, R6, 0x80, R5 ;  /* 0x0000008006057824 */ /* 0x000fc600078e0205 */
[----:B------:R-:W-:Y:S01]  /*3070*/  F2FP.F16.F32.PACK_AB R18, R9, R18 ;  /* 0x000000120912723e */ /* 0x000fe200000000ff */
[----:B0-----:R-:W-:Y:S01]  /*3080*/  IMAD.WIDE R10, R5, 0x2, R10 ;  /* 0x00000002050a7825 */ /* 0x001fe200078e020a */
[----:B------:R-:W-:-:S05]  /*3090*/  F2FP.F16.F32.PACK_AB R19, R17, R0 ;  /* 0x000000001113723e */ /* 0x000fca00000000ff */
[----:B------:R-:W-:Y:S01]  /*30a0*/  STG.E.64 desc[UR4][R10.64], R18 ;  /* 0x000000120a007986 */ /* 0x000fe2000c101b04 */
[----:B------:R-:W-:Y:S05]  /*30b0*/  EXIT ;  /* 0x000000000000794d */ /* 0x000fea0003800000 */
.L_x_24:
[----:B------:R-:W-:-:S00]  /*30c0*/  BRA `(.L_x_24) ;  /* 0xfffffffc00fc7947 */ /* 0x000fc0000383ffff */
[----:B------:R-:W-:-:S00]  /*30d0*/  NOP ;  /* 0x0000000000007918 */ /* 0x000fc00000000000 */
        /* <DEDUP_REMOVED lines=10> */
.L_x_25:


//--------------------- .nv.global.init           --------------------------
	.section	.nv.global.init,"aw",@progbits
	.align	4
.nv.global.init:
	.type		__cudart_i2opi_f,@object
	.size		__cudart_i2opi_f,(_$_str - __cudart_i2opi_f)
__cudart_i2opi_f:
        /*0000*/ 	.byte	0x41, 0x90, 0x43, 0x3c, 0x99, 0x95, 0x62, 0xdb, 0xc0, 0xdd, 0x34, 0xf5, 0xd1, 0x57, 0x27, 0xfc
        /*0010*/ 	.byte	0x29, 0x15, 0x44, 0x4e, 0x6e, 0x83, 0xf9, 0xa2
	.type		_$_str,@object
	.size		_$_str,(.L_0 - _$_str)
_$_str:
        /*0018*/ 	.byte	0x5f, 0x5f, 0x43, 0x55, 0x44, 0x41, 0x5f, 0x46, 0x54, 0x5a, 0x00
.L_0:


//--------------------- .nv.constant0.triton_poi_fused_add_cat_clone_mul_4 --------------------------
	.section	.nv.constant0.triton_poi_fused_add_cat_clone_mul_4,"a",@progbits
	.sectionflags	@""
	.align	4
.nv.constant0.triton_poi_fused_add_cat_clone_mul_4:
	.zero		568
